//
// Generated by NVIDIA NVVM Compiler
//
// Compiler Build ID: CL-36424714
// Cuda compilation tools, release 13.0, V13.0.88
// Based on NVVM 20.0.0
//

.version 9.0
.target sm_100
.address_size 64

	// .globl	_Z12mirrorKernelPhiib

.visible .entry _Z12mirrorKernelPhiib(
	.param .u64 .ptr .align 1 _Z12mirrorKernelPhiib_param_0,
	.param .u32 _Z12mirrorKernelPhiib_param_1,
	.param .u32 _Z12mirrorKernelPhiib_param_2,
	.param .u8 _Z12mirrorKernelPhiib_param_3
)
{
	.reg .pred 	%p<7>;
	.reg .b16 	%rs<14>;
	.reg .b32 	%r<28>;
	.reg .b64 	%rd<11>;

	ld.param.u64 	%rd2, [_Z12mirrorKernelPhiib_param_0];
	ld.param.u32 	%r4, [_Z12mirrorKernelPhiib_param_1];
	ld.param.u32 	%r6, [_Z12mirrorKernelPhiib_param_2];
	ld.param.s8 	%rs1, [_Z12mirrorKernelPhiib_param_3];
	cvta.to.global.u64 	%rd1, %rd2;
	mov.u32 	%r7, %ctaid.x;
	mov.u32 	%r8, %ntid.x;
	mov.u32 	%r9, %tid.x;
	mad.lo.s32 	%r1, %r7, %r8, %r9;
	mov.u32 	%r10, %ctaid.y;
	mov.u32 	%r11, %ntid.y;
	mov.u32 	%r12, %tid.y;
	mad.lo.s32 	%r13, %r10, %r11, %r12;
	setp.ge.s32 	%p1, %r1, %r4;
	setp.ge.s32 	%p2, %r13, %r6;
	or.pred  	%p3, %p1, %p2;
	@%p3 bra 	$L__BB0_6;
	mul.lo.s32 	%r3, %r4, 3;
	setp.eq.s16 	%p4, %rs1, 0;
	@%p4 bra 	$L__BB0_4;
	shr.u32 	%r14, %r4, 31;
	add.s32 	%r15, %r4, %r14;
	shr.s32 	%r16, %r15, 1;
	setp.ge.s32 	%p5, %r1, %r16;
	@%p5 bra 	$L__BB0_6;
	mul.lo.s32 	%r17, %r3, %r13;
	mad.lo.s32 	%r18, %r1, 3, %r17;
	not.b32 	%r19, %r1;
	add.s32 	%r20, %r4, %r19;
	mad.lo.s32 	%r21, %r20, 3, %r17;
	cvt.s64.s32 	%rd3, %r18;
	add.s64 	%rd4, %rd1, %rd3;
	ld.global.u8 	%rs2, [%rd4];
	cvt.s64.s32 	%rd5, %r21;
	add.s64 	%rd6, %rd1, %rd5;
	ld.global.u8 	%rs3, [%rd6];
	st.global.u8 	[%rd4], %rs3;
	st.global.u8 	[%rd6], %rs2;
	ld.global.u8 	%rs4, [%rd4+1];
	ld.global.u8 	%rs5, [%rd6+1];
	st.global.u8 	[%rd4+1], %rs5;
	st.global.u8 	[%rd6+1], %rs4;
	ld.global.u8 	%rs6, [%rd4+2];
	ld.global.u8 	%rs7, [%rd6+2];
	st.global.u8 	[%rd4+2], %rs7;
	st.global.u8 	[%rd6+2], %rs6;
	bra.uni 	$L__BB0_6;
$L__BB0_4:
	shr.u32 	%r22, %r6, 1;
	setp.ge.u32 	%p6, %r13, %r22;
	@%p6 bra 	$L__BB0_6;
	mul.lo.s32 	%r23, %r1, 3;
	mad.lo.s32 	%r24, %r3, %r13, %r23;
	not.b32 	%r25, %r13;
	add.s32 	%r26, %r6, %r25;
	mad.lo.s32 	%r27, %r26, %r3, %r23;
	cvt.s64.s32 	%rd7, %r24;
	add.s64 	%rd8, %rd1, %rd7;
	ld.global.u8 	%rs8, [%rd8];
	cvt.s64.s32 	%rd9, %r27;
	add.s64 	%rd10, %rd1, %rd9;
	ld.global.u8 	%rs9, [%rd10];
	st.global.u8 	[%rd8], %rs9;
	st.global.u8 	[%rd10], %rs8;
	ld.global.u8 	%rs10, [%rd8+1];
	ld.global.u8 	%rs11, [%rd10+1];
	st.global.u8 	[%rd8+1], %rs11;
	st.global.u8 	[%rd10+1], %rs10;
	ld.global.u8 	%rs12, [%rd8+2];
	ld.global.u8 	%rs13, [%rd10+2];
	st.global.u8 	[%rd8+2], %rs13;
	st.global.u8 	[%rd10+2], %rs12;
$L__BB0_6:
	ret;

}
	// .globl	_Z12rotateKernelPKhPhiiddii
.visible .entry _Z12rotateKernelPKhPhiiddii(
	.param .u64 .ptr .align 1 _Z12rotateKernelPKhPhiiddii_param_0,
	.param .u64 .ptr .align 1 _Z12rotateKernelPKhPhiiddii_param_1,
	.param .u32 _Z12rotateKernelPKhPhiiddii_param_2,
	.param .u32 _Z12rotateKernelPKhPhiiddii_param_3,
	.param .f64 _Z12rotateKernelPKhPhiiddii_param_4,
	.param .f64 _Z12rotateKernelPKhPhiiddii_param_5,
	.param .u32 _Z12rotateKernelPKhPhiiddii_param_6,
	.param .u32 _Z12rotateKernelPKhPhiiddii_param_7
)
{
	.reg .pred 	%p<11>;
	.reg .b16 	%rs<13>;
	.reg .b32 	%r<49>;
	.reg .b64 	%rd<17>;
	.reg .b64 	%fd<70>;

	ld.param.u32 	%r4, [_Z12rotateKernelPKhPhiiddii_param_3];
	ld.param.f64 	%fd3, [_Z12rotateKernelPKhPhiiddii_param_4];
	ld.param.f64 	%fd4, [_Z12rotateKernelPKhPhiiddii_param_5];
	ld.param.u32 	%r5, [_Z12rotateKernelPKhPhiiddii_param_6];
	ld.param.u32 	%r7, [_Z12rotateKernelPKhPhiiddii_param_7];
	mov.u32 	%r8, %ctaid.x;
	mov.u32 	%r9, %ntid.x;
	mov.u32 	%r10, %tid.x;
	mad.lo.s32 	%r1, %r8, %r9, %r10;
	mov.u32 	%r11, %ctaid.y;
	mov.u32 	%r12, %ntid.y;
	mov.u32 	%r13, %tid.y;
	mad.lo.s32 	%r14, %r11, %r12, %r13;
	setp.ge.s32 	%p1, %r1, %r5;
	setp.ge.s32 	%p2, %r14, %r7;
	or.pred  	%p3, %p1, %p2;
	@%p3 bra 	$L__BB1_3;
	ld.param.u32 	%r47, [_Z12rotateKernelPKhPhiiddii_param_2];
	cvt.rn.f64.s32 	%fd5, %r47;
	cvt.rn.f64.s32 	%fd6, %r4;
	cvt.rn.f64.s32 	%fd7, %r5;
	mul.f64 	%fd8, %fd7, 0d3FE0000000000000;
	cvt.rn.f64.u32 	%fd9, %r7;
	mul.f64 	%fd10, %fd9, 0d3FE0000000000000;
	cvt.rn.f64.s32 	%fd11, %r1;
	sub.f64 	%fd12, %fd11, %fd8;
	cvt.rn.f64.u32 	%fd13, %r14;
	sub.f64 	%fd14, %fd13, %fd10;
	mul.f64 	%fd15, %fd4, %fd14;
	fma.rn.f64 	%fd16, %fd3, %fd12, %fd15;
	fma.rn.f64 	%fd1, %fd5, 0d3FE0000000000000, %fd16;
	mul.f64 	%fd17, %fd3, %fd14;
	mul.f64 	%fd18, %fd4, %fd12;
	sub.f64 	%fd19, %fd17, %fd18;
	fma.rn.f64 	%fd2, %fd6, 0d3FE0000000000000, %fd19;
	setp.ltu.f64 	%p4, %fd1, 0d0000000000000000;
	setp.geu.f64 	%p5, %fd1, %fd5;
	setp.ltu.f64 	%p6, %fd2, 0d0000000000000000;
	or.pred  	%p7, %p4, %p6;
	or.pred  	%p8, %p7, %p5;
	setp.geu.f64 	%p9, %fd2, %fd6;
	or.pred  	%p10, %p9, %p8;
	@%p10 bra 	$L__BB1_3;
	ld.param.u32 	%r48, [_Z12rotateKernelPKhPhiiddii_param_2];
	ld.param.u64 	%rd16, [_Z12rotateKernelPKhPhiiddii_param_1];
	ld.param.u64 	%rd15, [_Z12rotateKernelPKhPhiiddii_param_0];
	cvta.to.global.u64 	%rd3, %rd15;
	add.s32 	%r15, %r48, -1;
	cvt.rmi.f64.f64 	%fd20, %fd1;
	cvt.rzi.s32.f64 	%r16, %fd20;
	min.s32 	%r17, %r15, %r16;
	max.s32 	%r18, %r17, 0;
	add.s32 	%r19, %r4, -1;
	cvt.rmi.f64.f64 	%fd21, %fd2;
	cvt.rzi.s32.f64 	%r20, %fd21;
	min.s32 	%r21, %r19, %r20;
	max.s32 	%r22, %r21, 0;
	add.s32 	%r23, %r18, 1;
	min.s32 	%r24, %r15, %r23;
	max.s32 	%r25, %r24, 0;
	add.s32 	%r26, %r22, 1;
	min.s32 	%r27, %r19, %r26;
	max.s32 	%r28, %r27, 0;
	mul.lo.s32 	%r29, %r22, %r48;
	add.s32 	%r30, %r29, %r18;
	mul.lo.s32 	%r31, %r30, 3;
	cvt.s64.s32 	%rd4, %r31;
	add.s64 	%rd5, %rd3, %rd4;
	ld.global.u8 	%rs1, [%rd5];
	ld.global.u8 	%rs2, [%rd5+1];
	ld.global.u8 	%rs3, [%rd5+2];
	add.s32 	%r32, %r25, %r29;
	mul.lo.s32 	%r33, %r32, 3;
	cvt.s64.s32 	%rd6, %r33;
	add.s64 	%rd7, %rd3, %rd6;
	ld.global.u8 	%rs4, [%rd7];
	ld.global.u8 	%rs5, [%rd7+1];
	ld.global.u8 	%rs6, [%rd7+2];
	mul.lo.s32 	%r34, %r28, %r48;
	add.s32 	%r35, %r34, %r18;
	mul.lo.s32 	%r36, %r35, 3;
	cvt.s64.s32 	%rd8, %r36;
	add.s64 	%rd9, %rd3, %rd8;
	ld.global.u8 	%rs7, [%rd9];
	ld.global.u8 	%rs8, [%rd9+1];
	ld.global.u8 	%rs9, [%rd9+2];
	add.s32 	%r37, %r34, %r25;
	mul.lo.s32 	%r38, %r37, 3;
	cvt.s64.s32 	%rd10, %r38;
	add.s64 	%rd11, %rd3, %rd10;
	ld.global.u8 	%rs10, [%rd11];
	ld.global.u8 	%rs11, [%rd11+1];
	ld.global.u8 	%rs12, [%rd11+2];
	cvt.rn.f64.u32 	%fd22, %r25;
	sub.f64 	%fd23, %fd22, %fd1;
	cvt.rn.f64.u32 	%fd24, %r18;
	sub.f64 	%fd25, %fd1, %fd24;
	cvt.rn.f64.u32 	%fd26, %r28;
	sub.f64 	%fd27, %fd26, %fd2;
	cvt.rn.f64.u32 	%fd28, %r22;
	sub.f64 	%fd29, %fd2, %fd28;
	cvt.rn.f64.u16 	%fd30, %rs1;
	mul.f64 	%fd31, %fd23, %fd30;
	cvt.rn.f64.u16 	%fd32, %rs4;
	mul.f64 	%fd33, %fd25, %fd32;
	mul.f64 	%fd34, %fd27, %fd33;
	fma.rn.f64 	%fd35, %fd27, %fd31, %fd34;
	cvt.rn.f64.u16 	%fd36, %rs7;
	mul.f64 	%fd37, %fd23, %fd36;
	fma.rn.f64 	%fd38, %fd29, %fd37, %fd35;
	cvt.rn.f64.u16 	%fd39, %rs10;
	mul.f64 	%fd40, %fd25, %fd39;
	fma.rn.f64 	%fd41, %fd29, %fd40, %fd38;
	sub.s32 	%r39, %r25, %r18;
	sub.s32 	%r40, %r28, %r22;
	mul.lo.s32 	%r41, %r39, %r40;
	cvt.rn.f64.s32 	%fd42, %r41;
	div.rn.f64 	%fd43, %fd41, %fd42;
	cvt.rn.f64.u16 	%fd44, %rs2;
	mul.f64 	%fd45, %fd23, %fd44;
	cvt.rn.f64.u16 	%fd46, %rs5;
	mul.f64 	%fd47, %fd25, %fd46;
	mul.f64 	%fd48, %fd27, %fd47;
	fma.rn.f64 	%fd49, %fd27, %fd45, %fd48;
	cvt.rn.f64.u16 	%fd50, %rs8;
	mul.f64 	%fd51, %fd23, %fd50;
	fma.rn.f64 	%fd52, %fd29, %fd51, %fd49;
	cvt.rn.f64.u16 	%fd53, %rs11;
	mul.f64 	%fd54, %fd25, %fd53;
	fma.rn.f64 	%fd55, %fd29, %fd54, %fd52;
	div.rn.f64 	%fd56, %fd55, %fd42;
	cvt.rn.f64.u16 	%fd57, %rs3;
	mul.f64 	%fd58, %fd23, %fd57;
	cvt.rn.f64.u16 	%fd59, %rs6;
	mul.f64 	%fd60, %fd25, %fd59;
	mul.f64 	%fd61, %fd27, %fd60;
	fma.rn.f64 	%fd62, %fd27, %fd58, %fd61;
	cvt.rn.f64.u16 	%fd63, %rs9;
	mul.f64 	%fd64, %fd23, %fd63;
	fma.rn.f64 	%fd65, %fd29, %fd64, %fd62;
	cvt.rn.f64.u16 	%fd66, %rs12;
	mul.f64 	%fd67, %fd25, %fd66;
	fma.rn.f64 	%fd68, %fd29, %fd67, %fd65;
	div.rn.f64 	%fd69, %fd68, %fd42;
	cvt.rzi.u32.f64 	%r42, %fd43;
	cvt.rzi.u32.f64 	%r43, %fd56;
	cvt.rzi.u32.f64 	%r44, %fd69;
	mad.lo.s32 	%r45, %r5, %r14, %r1;
	mul.lo.s32 	%r46, %r45, 3;
	cvt.s64.s32 	%rd12, %r46;
	cvta.to.global.u64 	%rd13, %rd16;
	add.s64 	%rd14, %rd13, %rd12;
	st.global.u8 	[%rd14], %r42;
	st.global.u8 	[%rd14+1], %r43;
	st.global.u8 	[%rd14+2], %r44;
$L__BB1_3:
	ret;

}
	// .globl	_Z12resizeKernelPKhPhiiii
.visible .entry _Z12resizeKernelPKhPhiiii(
	.param .u64 .ptr .align 1 _Z12resizeKernelPKhPhiiii_param_0,
	.param .u64 .ptr .align 1 _Z12resizeKernelPKhPhiiii_param_1,
	.param .u32 _Z12resizeKernelPKhPhiiii_param_2,
	.param .u32 _Z12resizeKernelPKhPhiiii_param_3,
	.param .u32 _Z12resizeKernelPKhPhiiii_param_4,
	.param .u32 _Z12resizeKernelPKhPhiiii_param_5
)
{
	.reg .pred 	%p<4>;
	.reg .b16 	%rs<13>;
	.reg .b32 	%r<50>;
	.reg .b32 	%f<11>;
	.reg .b64 	%rd<17>;
	.reg .b64 	%fd<53>;

	ld.param.u32 	%r5, [_Z12resizeKernelPKhPhiiii_param_4];
	ld.param.u32 	%r7, [_Z12resizeKernelPKhPhiiii_param_5];
	mov.u32 	%r8, %ctaid.x;
	mov.u32 	%r9, %ntid.x;
	mov.u32 	%r10, %tid.x;
	mad.lo.s32 	%r1, %r8, %r9, %r10;
	mov.u32 	%r11, %ctaid.y;
	mov.u32 	%r12, %ntid.y;
	mov.u32 	%r13, %tid.y;
	mad.lo.s32 	%r14, %r11, %r12, %r13;
	setp.ge.s32 	%p1, %r1, %r5;
	setp.ge.s32 	%p2, %r14, %r7;
	or.pred  	%p3, %p1, %p2;
	@%p3 bra 	$L__BB2_2;
	ld.param.u32 	%r49, [_Z12resizeKernelPKhPhiiii_param_4];
	ld.param.u32 	%r48, [_Z12resizeKernelPKhPhiiii_param_3];
	ld.param.u32 	%r47, [_Z12resizeKernelPKhPhiiii_param_2];
	ld.param.u64 	%rd16, [_Z12resizeKernelPKhPhiiii_param_1];
	ld.param.u64 	%rd15, [_Z12resizeKernelPKhPhiiii_param_0];
	cvta.to.global.u64 	%rd3, %rd15;
	cvta.to.global.u64 	%rd4, %rd16;
	cvt.rn.f32.s32 	%f1, %r47;
	cvt.rn.f32.s32 	%f2, %r49;
	div.rn.f32 	%f3, %f1, %f2;
	cvt.rn.f32.s32 	%f4, %r48;
	cvt.rn.f32.u32 	%f5, %r7;
	div.rn.f32 	%f6, %f4, %f5;
	cvt.rn.f32.s32 	%f7, %r1;
	mul.f32 	%f8, %f3, %f7;
	cvt.rn.f32.u32 	%f9, %r14;
	mul.f32 	%f10, %f6, %f9;
	cvt.f64.f32 	%fd1, %f8;
	cvt.f64.f32 	%fd2, %f10;
	add.s32 	%r15, %r47, -1;
	cvt.rmi.f64.f64 	%fd3, %fd1;
	cvt.rzi.s32.f64 	%r16, %fd3;
	min.s32 	%r17, %r15, %r16;
	max.s32 	%r18, %r17, 0;
	add.s32 	%r19, %r48, -1;
	cvt.rmi.f64.f64 	%fd4, %fd2;
	cvt.rzi.s32.f64 	%r20, %fd4;
	min.s32 	%r21, %r19, %r20;
	max.s32 	%r22, %r21, 0;
	add.s32 	%r23, %r18, 1;
	min.s32 	%r24, %r15, %r23;
	max.s32 	%r25, %r24, 0;
	add.s32 	%r26, %r22, 1;
	min.s32 	%r27, %r19, %r26;
	max.s32 	%r28, %r27, 0;
	mul.lo.s32 	%r29, %r22, %r47;
	add.s32 	%r30, %r29, %r18;
	mul.lo.s32 	%r31, %r30, 3;
	cvt.s64.s32 	%rd5, %r31;
	add.s64 	%rd6, %rd3, %rd5;
	ld.global.u8 	%rs1, [%rd6];
	ld.global.u8 	%rs2, [%rd6+1];
	ld.global.u8 	%rs3, [%rd6+2];
	add.s32 	%r32, %r25, %r29;
	mul.lo.s32 	%r33, %r32, 3;
	cvt.s64.s32 	%rd7, %r33;
	add.s64 	%rd8, %rd3, %rd7;
	ld.global.u8 	%rs4, [%rd8];
	ld.global.u8 	%rs5, [%rd8+1];
	ld.global.u8 	%rs6, [%rd8+2];
	mul.lo.s32 	%r34, %r28, %r47;
	add.s32 	%r35, %r34, %r18;
	mul.lo.s32 	%r36, %r35, 3;
	cvt.s64.s32 	%rd9, %r36;
	add.s64 	%rd10, %rd3, %rd9;
	ld.global.u8 	%rs7, [%rd10];
	ld.global.u8 	%rs8, [%rd10+1];
	ld.global.u8 	%rs9, [%rd10+2];
	add.s32 	%r37, %r34, %r25;
	mul.lo.s32 	%r38, %r37, 3;
	cvt.s64.s32 	%rd11, %r38;
	add.s64 	%rd12, %rd3, %rd11;
	ld.global.u8 	%rs10, [%rd12];
	ld.global.u8 	%rs11, [%rd12+1];
	ld.global.u8 	%rs12, [%rd12+2];
	cvt.rn.f64.u32 	%fd5, %r25;
	sub.f64 	%fd6, %fd5, %fd1;
	cvt.rn.f64.u32 	%fd7, %r18;
	sub.f64 	%fd8, %fd1, %fd7;
	cvt.rn.f64.u32 	%fd9, %r28;
	sub.f64 	%fd10, %fd9, %fd2;
	cvt.rn.f64.u32 	%fd11, %r22;
	sub.f64 	%fd12, %fd2, %fd11;
	cvt.rn.f64.u16 	%fd13, %rs1;
	mul.f64 	%fd14, %fd6, %fd13;
	cvt.rn.f64.u16 	%fd15, %rs4;
	mul.f64 	%fd16, %fd8, %fd15;
	mul.f64 	%fd17, %fd10, %fd16;
	fma.rn.f64 	%fd18, %fd10, %fd14, %fd17;
	cvt.rn.f64.u16 	%fd19, %rs7;
	mul.f64 	%fd20, %fd6, %fd19;
	fma.rn.f64 	%fd21, %fd12, %fd20, %fd18;
	cvt.rn.f64.u16 	%fd22, %rs10;
	mul.f64 	%fd23, %fd8, %fd22;
	fma.rn.f64 	%fd24, %fd12, %fd23, %fd21;
	sub.s32 	%r39, %r25, %r18;
	sub.s32 	%r40, %r28, %r22;
	mul.lo.s32 	%r41, %r40, %r39;
	cvt.rn.f64.s32 	%fd25, %r41;
	div.rn.f64 	%fd26, %fd24, %fd25;
	cvt.rn.f64.u16 	%fd27, %rs2;
	mul.f64 	%fd28, %fd6, %fd27;
	cvt.rn.f64.u16 	%fd29, %rs5;
	mul.f64 	%fd30, %fd8, %fd29;
	mul.f64 	%fd31, %fd10, %fd30;
	fma.rn.f64 	%fd32, %fd10, %fd28, %fd31;
	cvt.rn.f64.u16 	%fd33, %rs8;
	mul.f64 	%fd34, %fd6, %fd33;
	fma.rn.f64 	%fd35, %fd12, %fd34, %fd32;
	cvt.rn.f64.u16 	%fd36, %rs11;
	mul.f64 	%fd37, %fd8, %fd36;
	fma.rn.f64 	%fd38, %fd12, %fd37, %fd35;
	div.rn.f64 	%fd39, %fd38, %fd25;
	cvt.rn.f64.u16 	%fd40, %rs3;
	mul.f64 	%fd41, %fd6, %fd40;
	cvt.rn.f64.u16 	%fd42, %rs6;
	mul.f64 	%fd43, %fd8, %fd42;
	mul.f64 	%fd44, %fd10, %fd43;
	fma.rn.f64 	%fd45, %fd10, %fd41, %fd44;
	cvt.rn.f64.u16 	%fd46, %rs9;
	mul.f64 	%fd47, %fd6, %fd46;
	fma.rn.f64 	%fd48, %fd12, %fd47, %fd45;
	cvt.rn.f64.u16 	%fd49, %rs12;
	mul.f64 	%fd50, %fd8, %fd49;
	fma.rn.f64 	%fd51, %fd12, %fd50, %fd48;
	div.rn.f64 	%fd52, %fd51, %fd25;
	cvt.rzi.u32.f64 	%r42, %fd26;
	cvt.rzi.u32.f64 	%r43, %fd39;
	cvt.rzi.u32.f64 	%r44, %fd52;
	mad.lo.s32 	%r45, %r49, %r14, %r1;
	mul.lo.s32 	%r46, %r45, 3;
	cvt.s64.s32 	%rd13, %r46;
	add.s64 	%rd14, %rd4, %rd13;
	st.global.u8 	[%rd14], %r42;
	st.global.u8 	[%rd14+1], %r43;
	st.global.u8 	[%rd14+2], %r44;
$L__BB2_2:
	ret;

}
	// .globl	_Z10cropKernelPKhPhiiiiii
.visible .entry _Z10cropKernelPKhPhiiiiii(
	.param .u64 .ptr .align 1 _Z10cropKernelPKhPhiiiiii_param_0,
	.param .u64 .ptr .align 1 _Z10cropKernelPKhPhiiiiii_param_1,
	.param .u32 _Z10cropKernelPKhPhiiiiii_param_2,
	.param .u32 _Z10cropKernelPKhPhiiiiii_param_3,
	.param .u32 _Z10cropKernelPKhPhiiiiii_param_4,
	.param .u32 _Z10cropKernelPKhPhiiiiii_param_5,
	.param .u32 _Z10cropKernelPKhPhiiiiii_param_6,
	.param .u32 _Z10cropKernelPKhPhiiiiii_param_7
)
{
	.reg .pred 	%p<7>;
	.reg .b16 	%rs<4>;
	.reg .b32 	%r<23>;
	.reg .b64 	%rd<9>;

	ld.param.u64 	%rd1, [_Z10cropKernelPKhPhiiiiii_param_0];
	ld.param.u64 	%rd2, [_Z10cropKernelPKhPhiiiiii_param_1];
	ld.param.u32 	%r5, [_Z10cropKernelPKhPhiiiiii_param_2];
	ld.param.u32 	%r6, [_Z10cropKernelPKhPhiiiiii_param_3];
	ld.param.u32 	%r7, [_Z10cropKernelPKhPhiiiiii_param_4];
	ld.param.u32 	%r8, [_Z10cropKernelPKhPhiiiiii_param_5];
	ld.param.u32 	%r9, [_Z10cropKernelPKhPhiiiiii_param_6];
	ld.param.u32 	%r10, [_Z10cropKernelPKhPhiiiiii_param_7];
	mov.u32 	%r12, %ctaid.x;
	mov.u32 	%r13, %ntid.x;
	mov.u32 	%r14, %tid.x;
	mad.lo.s32 	%r1, %r12, %r13, %r14;
	mov.u32 	%r15, %ctaid.y;
	mov.u32 	%r16, %ntid.y;
	mov.u32 	%r17, %tid.y;
	mad.lo.s32 	%r18, %r15, %r16, %r17;
	setp.ge.s32 	%p1, %r1, %r9;
	setp.ge.s32 	%p2, %r18, %r10;
	or.pred  	%p3, %p1, %p2;
	@%p3 bra 	$L__BB3_3;
	add.s32 	%r3, %r7, %r1;
	add.s32 	%r4, %r8, %r18;
	setp.ge.s32 	%p4, %r3, %r5;
	setp.ge.s32 	%p5, %r4, %r6;
	or.pred  	%p6, %p4, %p5;
	@%p6 bra 	$L__BB3_3;
	mad.lo.s32 	%r19, %r4, %r5, %r3;
	mul.lo.s32 	%r20, %r19, 3;
	cvt.s64.s32 	%rd3, %r20;
	cvta.to.global.u64 	%rd4, %rd1;
	add.s64 	%rd5, %rd4, %rd3;
	ld.global.u8 	%rs1, [%rd5];
	ld.global.u8 	%rs2, [%rd5+1];
	ld.global.u8 	%rs3, [%rd5+2];
	mad.lo.s32 	%r21, %r9, %r18, %r1;
	mul.lo.s32 	%r22, %r21, 3;
	cvt.s64.s32 	%rd6, %r22;
	cvta.to.global.u64 	%rd7, %rd2;
	add.s64 	%rd8, %rd7, %rd6;
	st.global.u8 	[%rd8], %rs1;
	st.global.u8 	[%rd8+1], %rs2;
	st.global.u8 	[%rd8+2], %rs3;
$L__BB3_3:
	ret;

}
	// .globl	_Z15grayscaleKernelPhii
.visible .entry _Z15grayscaleKernelPhii(
	.param .u64 .ptr .align 1 _Z15grayscaleKernelPhii_param_0,
	.param .u32 _Z15grayscaleKernelPhii_param_1,
	.param .u32 _Z15grayscaleKernelPhii_param_2
)
{
	.reg .pred 	%p<4>;
	.reg .b16 	%rs<5>;
	.reg .b32 	%r<16>;
	.reg .b32 	%f<7>;
	.reg .b64 	%rd<5>;

	ld.param.u64 	%rd1, [_Z15grayscaleKernelPhii_param_0];
	ld.param.u32 	%r3, [_Z15grayscaleKernelPhii_param_1];
	ld.param.u32 	%r4, [_Z15grayscaleKernelPhii_param_2];
	mov.u32 	%r6, %ctaid.x;
	mov.u32 	%r7, %ntid.x;
	mov.u32 	%r8, %tid.x;
	mad.lo.s32 	%r1, %r6, %r7, %r8;
	mov.u32 	%r9, %ctaid.y;
	mov.u32 	%r10, %ntid.y;
	mov.u32 	%r11, %tid.y;
	mad.lo.s32 	%r12, %r9, %r10, %r11;
	setp.ge.s32 	%p1, %r1, %r3;
	setp.ge.s32 	%p2, %r12, %r4;
	or.pred  	%p3, %p1, %p2;
	@%p3 bra 	$L__BB4_2;
	cvta.to.global.u64 	%rd2, %rd1;
	mad.lo.s32 	%r13, %r3, %r12, %r1;
	mul.lo.s32 	%r14, %r13, 3;
	cvt.s64.s32 	%rd3, %r14;
	add.s64 	%rd4, %rd2, %rd3;
	ld.global.u8 	%rs1, [%rd4];
	ld.global.u8 	%rs2, [%rd4+1];
	ld.global.u8 	%rs3, [%rd4+2];
	cvt.rn.f32.u16 	%f1, %rs1;
	cvt.rn.f32.u16 	%f2, %rs2;
	mul.f32 	%f3, %f2, 0f3F1645A2;
	fma.rn.f32 	%f4, %f1, 0f3E991687, %f3;
	cvt.rn.f32.u16 	%f5, %rs3;
	fma.rn.f32 	%f6, %f5, 0f3DE978D5, %f4;
	cvt.rzi.u32.f32 	%r15, %f6;
	cvt.u16.u32 	%rs4, %r15;
	st.global.u8 	[%rd4], %rs4;
	st.global.u8 	[%rd4+1], %rs4;
	st.global.u8 	[%rd4+2], %rs4;
$L__BB4_2:
	ret;

}
	// .globl	_Z17resizeImageKernelPhS_iiii
.visible .entry _Z17resizeImageKernelPhS_iiii(
	.param .u64 .ptr .align 1 _Z17resizeImageKernelPhS_iiii_param_0,
	.param .u64 .ptr .align 1 _Z17resizeImageKernelPhS_iiii_param_1,
	.param .u32 _Z17resizeImageKernelPhS_iiii_param_2,
	.param .u32 _Z17resizeImageKernelPhS_iiii_param_3,
	.param .u32 _Z17resizeImageKernelPhS_iiii_param_4,
	.param .u32 _Z17resizeImageKernelPhS_iiii_param_5
)
{
	.reg .pred 	%p<4>;
	.reg .b16 	%rs<13>;
	.reg .b32 	%r<38>;
	.reg .b32 	%f<55>;
	.reg .b64 	%rd<15>;

	ld.param.u64 	%rd1, [_Z17resizeImageKernelPhS_iiii_param_0];
	ld.param.u64 	%rd2, [_Z17resizeImageKernelPhS_iiii_param_1];
	ld.param.u32 	%r3, [_Z17resizeImageKernelPhS_iiii_param_2];
	ld.param.u32 	%r4, [_Z17resizeImageKernelPhS_iiii_param_3];
	ld.param.u32 	%r5, [_Z17resizeImageKernelPhS_iiii_param_4];
	ld.param.u32 	%r7, [_Z17resizeImageKernelPhS_iiii_param_5];
	mov.u32 	%r8, %ctaid.x;
	mov.u32 	%r9, %ntid.x;
	mov.u32 	%r10, %tid.x;
	mad.lo.s32 	%r1, %r8, %r9, %r10;
	mov.u32 	%r11, %ctaid.y;
	mov.u32 	%r12, %ntid.y;
	mov.u32 	%r13, %tid.y;
	mad.lo.s32 	%r14, %r11, %r12, %r13;
	setp.ge.s32 	%p1, %r1, %r5;
	setp.ge.s32 	%p2, %r14, %r7;
	or.pred  	%p3, %p1, %p2;
	@%p3 bra 	$L__BB5_2;
	cvta.to.global.u64 	%rd3, %rd1;
	cvta.to.global.u64 	%rd4, %rd2;
	add.s32 	%r15, %r3, -1;
	cvt.rn.f32.s32 	%f1, %r15;
	cvt.rn.f32.s32 	%f2, %r5;
	div.rn.f32 	%f3, %f1, %f2;
	add.s32 	%r16, %r4, -1;
	cvt.rn.f32.s32 	%f4, %r16;
	cvt.rn.f32.u32 	%f5, %r7;
	div.rn.f32 	%f6, %f4, %f5;
	cvt.rn.f32.s32 	%f7, %r1;
	mul.f32 	%f8, %f3, %f7;
	cvt.rn.f32.u32 	%f9, %r14;
	mul.f32 	%f10, %f6, %f9;
	cvt.rzi.s32.f32 	%r17, %f8;
	cvt.rzi.s32.f32 	%r18, %f10;
	add.s32 	%r19, %r17, 1;
	min.s32 	%r20, %r19, %r15;
	add.s32 	%r21, %r18, 1;
	min.s32 	%r22, %r21, %r16;
	cvt.rn.f32.s32 	%f11, %r17;
	sub.f32 	%f12, %f8, %f11;
	cvt.rn.f32.s32 	%f13, %r18;
	sub.f32 	%f14, %f10, %f13;
	mul.lo.s32 	%r23, %r18, %r3;
	add.s32 	%r24, %r23, %r17;
	add.s32 	%r25, %r23, %r20;
	mul.lo.s32 	%r26, %r22, %r3;
	add.s32 	%r27, %r26, %r17;
	add.s32 	%r28, %r26, %r20;
	mad.lo.s32 	%r29, %r5, %r14, %r1;
	mul.lo.s32 	%r30, %r29, 3;
	mul.lo.s32 	%r31, %r28, 3;
	mul.lo.s32 	%r32, %r27, 3;
	mul.lo.s32 	%r33, %r25, 3;
	mul.lo.s32 	%r34, %r24, 3;
	cvt.s64.s32 	%rd5, %r34;
	add.s64 	%rd6, %rd3, %rd5;
	ld.global.u8 	%rs1, [%rd6];
	cvt.rn.f32.u16 	%f15, %rs1;
	cvt.s64.s32 	%rd7, %r33;
	add.s64 	%rd8, %rd3, %rd7;
	ld.global.u8 	%rs2, [%rd8];
	cvt.rn.f32.u16 	%f16, %rs2;
	cvt.s64.s32 	%rd9, %r32;
	add.s64 	%rd10, %rd3, %rd9;
	ld.global.u8 	%rs3, [%rd10];
	cvt.rn.f32.u16 	%f17, %rs3;
	cvt.s64.s32 	%rd11, %r31;
	add.s64 	%rd12, %rd3, %rd11;
	ld.global.u8 	%rs4, [%rd12];
	cvt.rn.f32.u16 	%f18, %rs4;
	sub.f32 	%f19, %f16, %f15;
	fma.rn.f32 	%f20, %f12, %f19, %f15;
	sub.f32 	%f21, %f18, %f17;
	fma.rn.f32 	%f22, %f12, %f21, %f17;
	sub.f32 	%f23, %f22, %f20;
	fma.rn.f32 	%f24, %f14, %f23, %f20;
	mov.f32 	%f25, 0f3F000000;
	copysign.f32 	%f26, %f24, %f25;
	add.rz.f32 	%f27, %f24, %f26;
	cvt.rzi.f32.f32 	%f28, %f27;
	cvt.rzi.u32.f32 	%r35, %f28;
	cvt.s64.s32 	%rd13, %r30;
	add.s64 	%rd14, %rd4, %rd13;
	st.global.u8 	[%rd14], %r35;
	ld.global.u8 	%rs5, [%rd6+1];
	cvt.rn.f32.u16 	%f29, %rs5;
	ld.global.u8 	%rs6, [%rd8+1];
	cvt.rn.f32.u16 	%f30, %rs6;
	ld.global.u8 	%rs7, [%rd10+1];
	cvt.rn.f32.u16 	%f31, %rs7;
	ld.global.u8 	%rs8, [%rd12+1];
	cvt.rn.f32.u16 	%f32, %rs8;
	sub.f32 	%f33, %f30, %f29;
	fma.rn.f32 	%f34, %f12, %f33, %f29;
	sub.f32 	%f35, %f32, %f31;
	fma.rn.f32 	%f36, %f12, %f35, %f31;
	sub.f32 	%f37, %f36, %f34;
	fma.rn.f32 	%f38, %f14, %f37, %f34;
	copysign.f32 	%f39, %f38, %f25;
	add.rz.f32 	%f40, %f38, %f39;
	cvt.rzi.f32.f32 	%f41, %f40;
	cvt.rzi.u32.f32 	%r36, %f41;
	st.global.u8 	[%rd14+1], %r36;
	ld.global.u8 	%rs9, [%rd6+2];
	cvt.rn.f32.u16 	%f42, %rs9;
	ld.global.u8 	%rs10, [%rd8+2];
	cvt.rn.f32.u16 	%f43, %rs10;
	ld.global.u8 	%rs11, [%rd10+2];
	cvt.rn.f32.u16 	%f44, %rs11;
	ld.global.u8 	%rs12, [%rd12+2];
	cvt.rn.f32.u16 	%f45, %rs12;
	sub.f32 	%f46, %f43, %f42;
	fma.rn.f32 	%f47, %f12, %f46, %f42;
	sub.f32 	%f48, %f45, %f44;
	fma.rn.f32 	%f49, %f12, %f48, %f44;
	sub.f32 	%f50, %f49, %f47;
	fma.rn.f32 	%f51, %f14, %f50, %f47;
	copysign.f32 	%f52, %f51, %f25;
	add.rz.f32 	%f53, %f51, %f52;
	cvt.rzi.f32.f32 	%f54, %f53;
	cvt.rzi.u32.f32 	%r37, %f54;
	st.global.u8 	[%rd14+2], %r37;
$L__BB5_2:
	ret;

}
	// .globl	_Z20blendWatermarkKernelPhS_iiiiiif
.visible .entry _Z20blendWatermarkKernelPhS_iiiiiif(
	.param .u64 .ptr .align 1 _Z20blendWatermarkKernelPhS_iiiiiif_param_0,
	.param .u64 .ptr .align 1 _Z20blendWatermarkKernelPhS_iiiiiif_param_1,
	.param .u32 _Z20blendWatermarkKernelPhS_iiiiiif_param_2,
	.param .u32 _Z20blendWatermarkKernelPhS_iiiiiif_param_3,
	.param .u32 _Z20blendWatermarkKernelPhS_iiiiiif_param_4,
	.param .u32 _Z20blendWatermarkKernelPhS_iiiiiif_param_5,
	.param .u32 _Z20blendWatermarkKernelPhS_iiiiiif_param_6,
	.param .u32 _Z20blendWatermarkKernelPhS_iiiiiif_param_7,
	.param .f32 _Z20blendWatermarkKernelPhS_iiiiiif_param_8
)
{
	.reg .pred 	%p<4>;
	.reg .b16 	%rs<7>;
	.reg .b32 	%r<25>;
	.reg .b32 	%f<16>;
	.reg .b64 	%rd<9>;

	ld.param.u64 	%rd1, [_Z20blendWatermarkKernelPhS_iiiiiif_param_0];
	ld.param.u64 	%rd2, [_Z20blendWatermarkKernelPhS_iiiiiif_param_1];
	ld.param.u32 	%r3, [_Z20blendWatermarkKernelPhS_iiiiiif_param_2];
	ld.param.u32 	%r4, [_Z20blendWatermarkKernelPhS_iiiiiif_param_4];
	ld.param.u32 	%r7, [_Z20blendWatermarkKernelPhS_iiiiiif_param_5];
	ld.param.u32 	%r5, [_Z20blendWatermarkKernelPhS_iiiiiif_param_6];
	ld.param.u32 	%r6, [_Z20blendWatermarkKernelPhS_iiiiiif_param_7];
	ld.param.f32 	%f1, [_Z20blendWatermarkKernelPhS_iiiiiif_param_8];
	mov.u32 	%r9, %ctaid.x;
	mov.u32 	%r10, %ntid.x;
	mov.u32 	%r11, %tid.x;
	mad.lo.s32 	%r1, %r9, %r10, %r11;
	mov.u32 	%r12, %ctaid.y;
	mov.u32 	%r13, %ntid.y;
	mov.u32 	%r14, %tid.y;
	mad.lo.s32 	%r15, %r12, %r13, %r14;
	setp.ge.s32 	%p1, %r1, %r4;
	setp.ge.s32 	%p2, %r15, %r7;
	or.pred  	%p3, %p1, %p2;
	@%p3 bra 	$L__BB6_2;
	cvta.to.global.u64 	%rd3, %rd1;
	cvta.to.global.u64 	%rd4, %rd2;
	add.s32 	%r16, %r6, %r15;
	add.s32 	%r17, %r5, %r1;
	mad.lo.s32 	%r18, %r16, %r3, %r17;
	mad.lo.s32 	%r19, %r4, %r15, %r1;
	mov.f32 	%f2, 0f3F800000;
	sub.f32 	%f3, %f2, %f1;
	mul.lo.s32 	%r20, %r19, 3;
	mul.lo.s32 	%r21, %r18, 3;
	cvt.s64.s32 	%rd5, %r21;
	add.s64 	%rd6, %rd3, %rd5;
	ld.global.u8 	%rs1, [%rd6];
	cvt.rn.f32.u16 	%f4, %rs1;
	cvt.s64.s32 	%rd7, %r20;
	add.s64 	%rd8, %rd4, %rd7;
	ld.global.u8 	%rs2, [%rd8];
	cvt.rn.f32.u16 	%f5, %rs2;
	mul.f32 	%f6, %f1, %f5;
	fma.rn.f32 	%f7, %f3, %f4, %f6;
	cvt.rzi.u32.f32 	%r22, %f7;
	st.global.u8 	[%rd6], %r22;
	ld.global.u8 	%rs3, [%rd6+1];
	cvt.rn.f32.u16 	%f8, %rs3;
	ld.global.u8 	%rs4, [%rd8+1];
	cvt.rn.f32.u16 	%f9, %rs4;
	mul.f32 	%f10, %f1, %f9;
	fma.rn.f32 	%f11, %f3, %f8, %f10;
	cvt.rzi.u32.f32 	%r23, %f11;
	st.global.u8 	[%rd6+1], %r23;
	ld.global.u8 	%rs5, [%rd6+2];
	cvt.rn.f32.u16 	%f12, %rs5;
	ld.global.u8 	%rs6, [%rd8+2];
	cvt.rn.f32.u16 	%f13, %rs6;
	mul.f32 	%f14, %f1, %f13;
	fma.rn.f32 	%f15, %f3, %f12, %f14;
	cvt.rzi.u32.f32 	%r24, %f15;
	st.global.u8 	[%rd6+2], %r24;
$L__BB6_2:
	ret;

}


// ===== COMPILED SASS (sm_100) =====

	.target	sm_100

	.elftype	@"ET_EXEC"


//--------------------- .note.nv.tkinfo           --------------------------
	.section	.note.nv.tkinfo,"",@"SHT_NOTE"
	.sectionflags	@"SHF_NOTE_NV_TKINFO"
	.tkinfo
        /*0018*/ 	.word	0x00000002
        /*0030*/ 	.string	""
        /*0030*/ 	.string	"ptxas"
        /*0030*/ 	.string	"Cuda compilation tools, release 13.0, V13.0.88"
        /*0030*/ 	.string	"Build cuda_13.0.r13.0/compiler.36424714_0"
        /*0030*/ 	.string	"-arch sm_100 -m 64 "



//--------------------- .note.nv.cuinfo           --------------------------
	.section	.note.nv.cuinfo,"",@"SHT_NOTE"
	.sectionflags	@"SHF_NOTE_NV_CUINFO"
        /*0018*/ 	.short	0x0002
        /*001a*/ 	.short	0x0064
        /*001c*/ 	.short	0x0082
	.zero		2


//--------------------- .nv.info                  --------------------------
	.section	.nv.info,"",@"SHT_CUDA_INFO"
	.align	4


	//----- nvinfo : EIATTR_REGCOUNT
	.align		4
        /*0000*/ 	.byte	0x04, 0x2f
        /*0002*/ 	.short	(.L_1 - .L_0)
	.align		4
.L_0:
        /*0004*/ 	.word	index@(_Z12mirrorKernelPhiib)
        /*0008*/ 	.word	0x00000014


	//----- nvinfo : EIATTR_FRAME_SIZE
	.align		4
.L_1:
        /*000c*/ 	.byte	0x04, 0x11
        /*000e*/ 	.short	(.L_3 - .L_2)
	.align		4
.L_2:
        /*0010*/ 	.word	index@(_Z12mirrorKernelPhiib)
        /*0014*/ 	.word	0x00000000


	//----- nvinfo : EIATTR_REGCOUNT
	.align		4
.L_3:
        /*0018*/ 	.byte	0x04, 0x2f
        /*001a*/ 	.short	(.L_5 - .L_4)
	.align		4
.L_4:
        /*001c*/ 	.word	index@(_Z12rotateKernelPKhPhiiddii)
        /*0020*/ 	.word	0x0000002c


	//----- nvinfo : EIATTR_FRAME_SIZE
	.align		4
.L_5:
        /*0024*/ 	.byte	0x04, 0x11
        /*0026*/ 	.short	(.L_7 - .L_6)
	.align		4
.L_6:
        /*0028*/ 	.word	index@($__internal_3_$__cuda_sm20_div_rn_f64_full)
        /*002c*/ 	.word	0x00000000


	//----- nvinfo : EIATTR_FRAME_SIZE
	.align		4
.L_7:
        /*0030*/ 	.byte	0x04, 0x11
        /*0032*/ 	.short	(.L_9 - .L_8)
	.align		4
.L_8:
        /*0034*/ 	.word	index@(_Z12rotateKernelPKhPhiiddii)
        /*0038*/ 	.word	0x00000000


	//----- nvinfo : EIATTR_REGCOUNT
	.align		4
.L_9:
        /*003c*/ 	.byte	0x04, 0x2f
        /*003e*/ 	.short	(.L_11 - .L_10)
	.align		4
.L_10:
        /*0040*/ 	.word	index@(_Z12resizeKernelPKhPhiiii)
        /*0044*/ 	.word	0x0000002c


	//----- nvinfo : EIATTR_FRAME_SIZE
	.align		4
.L_11:
        /*0048*/ 	.byte	0x04, 0x11
        /*004a*/ 	.short	(.L_13 - .L_12)
	.align		4
.L_12:
        /*004c*/ 	.word	index@($__internal_2_$__cuda_sm3x_div_rn_noftz_f32_slowpath)
        /*0050*/ 	.word	0x00000000


	//----- nvinfo : EIATTR_FRAME_SIZE
	.align		4
.L_13:
        /*0054*/ 	.byte	0x04, 0x11
        /*0056*/ 	.short	(.L_15 - .L_14)
	.align		4
.L_14:
        /*0058*/ 	.word	index@($__internal_1_$__cuda_sm20_div_rn_f64_full)
        /*005c*/ 	.word	0x00000000


	//----- nvinfo : EIATTR_FRAME_SIZE
	.align		4
.L_15:
        /*0060*/ 	.byte	0x04, 0x11
        /*0062*/ 	.short	(.L_17 - .L_16)
	.align		4
.L_16:
        /*0064*/ 	.word	index@(_Z12resizeKernelPKhPhiiii)
        /*0068*/ 	.word	0x00000000


	//----- nvinfo : EIATTR_REGCOUNT
	.align		4
.L_17:
        /*006c*/ 	.byte	0x04, 0x2f
        /*006e*/ 	.short	(.L_19 - .L_18)
	.align		4
.L_18:
        /*0070*/ 	.word	index@(_Z10cropKernelPKhPhiiiiii)
        /*0074*/ 	.word	0x0000000e


	//----- nvinfo : EIATTR_FRAME_SIZE
	.align		4
.L_19:
        /*0078*/ 	.byte	0x04, 0x11
        /*007a*/ 	.short	(.L_21 - .L_20)
	.align		4
.L_20:
        /*007c*/ 	.word	index@(_Z10cropKernelPKhPhiiiiii)
        /*0080*/ 	.word	0x00000000


	//----- nvinfo : EIATTR_REGCOUNT
	.align		4
.L_21:
        /*0084*/ 	.byte	0x04, 0x2f
        /*0086*/ 	.short	(.L_23 - .L_22)
	.align		4
.L_22:
        /*0088*/ 	.word	index@(_Z15grayscaleKernelPhii)
        /*008c*/ 	.word	0x0000000a


	//----- nvinfo : EIATTR_FRAME_SIZE
	.align		4
.L_23:
        /*0090*/ 	.byte	0x04, 0x11
        /*0092*/ 	.short	(.L_25 - .L_24)
	.align		4
.L_24:
        /*0094*/ 	.word	index@(_Z15grayscaleKernelPhii)
        /*0098*/ 	.word	0x00000000


	//----- nvinfo : EIATTR_REGCOUNT
	.align		4
.L_25:
        /*009c*/ 	.byte	0x04, 0x2f
        /*009e*/ 	.short	(.L_27 - .L_26)
	.align		4
.L_26:
        /*00a0*/ 	.word	index@(_Z17resizeImageKernelPhS_iiii)
        /*00a4*/ 	.word	0x00000017


	//----- nvinfo : EIATTR_FRAME_SIZE
	.align		4
.L_27:
        /*00a8*/ 	.byte	0x04, 0x11
        /*00aa*/ 	.short	(.L_29 - .L_28)
	.align		4
.L_28:
        /*00ac*/ 	.word	index@($__internal_0_$__cuda_sm3x_div_rn_noftz_f32_slowpath)
        /*00b0*/ 	.word	0x00000000


	//----- nvinfo : EIATTR_FRAME_SIZE
	.align		4
.L_29:
        /*00b4*/ 	.byte	0x04, 0x11
        /*00b6*/ 	.short	(.L_31 - .L_30)
	.align		4
.L_30:
        /*00b8*/ 	.word	index@(_Z17resizeImageKernelPhS_iiii)
        /*00bc*/ 	.word	0x00000000


	//----- nvinfo : EIATTR_REGCOUNT
	.align		4
.L_31:
        /*00c0*/ 	.byte	0x04, 0x2f
        /*00c2*/ 	.short	(.L_33 - .L_32)
	.align		4
.L_32:
        /*00c4*/ 	.word	index@(_Z20blendWatermarkKernelPhS_iiiiiif)
        /*00c8*/ 	.word	0x00000010


	//----- nvinfo : EIATTR_FRAME_SIZE
	.align		4
.L_33:
        /*00cc*/ 	.byte	0x04, 0x11
        /*00ce*/ 	.short	(.L_35 - .L_34)
	.align		4
.L_34:
        /*00d0*/ 	.word	index@(_Z20blendWatermarkKernelPhS_iiiiiif)
        /*00d4*/ 	.word	0x00000000


	//----- nvinfo : EIATTR_MIN_STACK_SIZE
	.align		4
.L_35:
        /*00d8*/ 	.byte	0x04, 0x12
        /*00da*/ 	.short	(.L_37 - .L_36)
	.align		4
.L_36:
        /*00dc*/ 	.word	index@(_Z20blendWatermarkKernelPhS_iiiiiif)
        /*00e0*/ 	.word	0x00000000


	//----- nvinfo : EIATTR_MIN_STACK_SIZE
	.align		4
.L_37:
        /*00e4*/ 	.byte	0x04, 0x12
        /*00e6*/ 	.short	(.L_39 - .L_38)
	.align		4
.L_38:
        /*00e8*/ 	.word	index@(_Z17resizeImageKernelPhS_iiii)
        /*00ec*/ 	.word	0x00000000


	//----- nvinfo : EIATTR_MIN_STACK_SIZE
	.align		4
.L_39:
        /*00f0*/ 	.byte	0x04, 0x12
        /*00f2*/ 	.short	(.L_41 - .L_40)
	.align		4
.L_40:
        /*00f4*/ 	.word	index@(_Z15grayscaleKernelPhii)
        /*00f8*/ 	.word	0x00000000


	//----- nvinfo : EIATTR_MIN_STACK_SIZE
	.align		4
.L_41:
        /*00fc*/ 	.byte	0x04, 0x12
        /*00fe*/ 	.short	(.L_43 - .L_42)
	.align		4
.L_42:
        /*0100*/ 	.word	index@(_Z10cropKernelPKhPhiiiiii)
        /*0104*/ 	.word	0x00000000


	//----- nvinfo : EIATTR_MIN_STACK_SIZE
	.align		4
.L_43:
        /*0108*/ 	.byte	0x04, 0x12
        /*010a*/ 	.short	(.L_45 - .L_44)
	.align		4
.L_44:
        /*010c*/ 	.word	index@(_Z12resizeKernelPKhPhiiii)
        /*0110*/ 	.word	0x00000000


	//----- nvinfo : EIATTR_MIN_STACK_SIZE
	.align		4
.L_45:
        /*0114*/ 	.byte	0x04, 0x12
        /*0116*/ 	.short	(.L_47 - .L_46)
	.align		4
.L_46:
        /*0118*/ 	.word	index@(_Z12rotateKernelPKhPhiiddii)
        /*011c*/ 	.word	0x00000000


	//----- nvinfo : EIATTR_MIN_STACK_SIZE
	.align		4
.L_47:
        /*0120*/ 	.byte	0x04, 0x12
        /*0122*/ 	.short	(.L_49 - .L_48)
	.align		4
.L_48:
        /*0124*/ 	.word	index@(_Z12mirrorKernelPhiib)
        /*0128*/ 	.word	0x00000000
.L_49:


//--------------------- .nv.compat                --------------------------
	.section	.nv.compat,"",@"SHT_CUDA_COMPAT_INFO"
	.align	4
        /*0000*/ 	.byte	0x02, 0x09, 0x00, 0x00, 0x02, 0x02, 0x01, 0x00, 0x02, 0x05, 0x05, 0x00, 0x03, 0x07, 0x01, 0x01
        /*0010*/ 	.byte	0x02, 0x03, 0x00, 0x00, 0x02, 0x06, 0x01, 0x00, 0x04, 0x0b, 0x08, 0x00, 0x01, 0x00, 0x00, 0x00
        /*0020*/ 	.byte	0x00, 0x00, 0x00, 0x00


//--------------------- .nv.info._Z20blendWatermarkKernelPhS_iiiiiif --------------------------
	.section	.nv.info._Z20blendWatermarkKernelPhS_iiiiiif,"",@"SHT_CUDA_INFO"
	.sectionflags	@""
	.align	4


	//----- nvinfo : EIATTR_CUDA_API_VERSION
	.align		4
        /*0000*/ 	.byte	0x04, 0x37
        /*0002*/ 	.short	(.L_51 - .L_50)
.L_50:
        /*0004*/ 	.word	0x00000082


	//----- nvinfo : EIATTR_KPARAM_INFO
	.align		4
.L_51:
        /*0008*/ 	.byte	0x04, 0x17
        /*000a*/ 	.short	(.L_53 - .L_52)
.L_52:
        /*000c*/ 	.word	0x00000000
        /*0010*/ 	.short	0x0008
        /*0012*/ 	.short	0x0028
        /*0014*/ 	.byte	0x00, 0xf0, 0x11, 0x00


	//----- nvinfo : EIATTR_KPARAM_INFO
	.align		4
.L_53:
        /*0018*/ 	.byte	0x04, 0x17
        /*001a*/ 	.short	(.L_55 - .L_54)
.L_54:
        /*001c*/ 	.word	0x00000000
        /*0020*/ 	.short	0x0007
        /*0022*/ 	.short	0x0024
        /*0024*/ 	.byte	0x00, 0xf0, 0x11, 0x00


	//----- nvinfo : EIATTR_KPARAM_INFO
	.align		4
.L_55:
        /*0028*/ 	.byte	0x04, 0x17
        /*002a*/ 	.short	(.L_57 - .L_56)
.L_56:
        /*002c*/ 	.word	0x00000000
        /*0030*/ 	.short	0x0006
        /*0032*/ 	.short	0x0020
        /*0034*/ 	.byte	0x00, 0xf0, 0x11, 0x00


	//----- nvinfo : EIATTR_KPARAM_INFO
	.align		4
.L_57:
        /*0038*/ 	.byte	0x04, 0x17
        /*003a*/ 	.short	(.L_59 - .L_58)
.L_58:
        /*003c*/ 	.word	0x00000000
        /*0040*/ 	.short	0x0005
        /*0042*/ 	.short	0x001c
        /*0044*/ 	.byte	0x00, 0xf0, 0x11, 0x00


	//----- nvinfo : EIATTR_KPARAM_INFO
	.align		4
.L_59:
        /*0048*/ 	.byte	0x04, 0x17
        /*004a*/ 	.short	(.L_61 - .L_60)
.L_60:
        /*004c*/ 	.word	0x00000000
        /*0050*/ 	.short	0x0004
        /*0052*/ 	.short	0x0018
        /*0054*/ 	.byte	0x00, 0xf0, 0x11, 0x00


	//----- nvinfo : EIATTR_KPARAM_INFO
	.align		4
.L_61:
        /*0058*/ 	.byte	0x04, 0x17
        /*005a*/ 	.short	(.L_63 - .L_62)
.L_62:
        /*005c*/ 	.word	0x00000000
        /*0060*/ 	.short	0x0003
        /*0062*/ 	.short	0x0014
        /*0064*/ 	.byte	0x00, 0xf0, 0x11, 0x00


	//----- nvinfo : EIATTR_KPARAM_INFO
	.align		4
.L_63:
        /*0068*/ 	.byte	0x04, 0x17
        /*006a*/ 	.short	(.L_65 - .L_64)
.L_64:
        /*006c*/ 	.word	0x00000000
        /*0070*/ 	.short	0x0002
        /*0072*/ 	.short	0x0010
        /*0074*/ 	.byte	0x00, 0xf0, 0x11, 0x00


	//----- nvinfo : EIATTR_KPARAM_INFO
	.align		4
.L_65:
        /*0078*/ 	.byte	0x04, 0x17
        /*007a*/ 	.short	(.L_67 - .L_66)
.L_66:
        /*007c*/ 	.word	0x00000000
        /*0080*/ 	.short	0x0001
        /*0082*/ 	.short	0x0008
        /*0084*/ 	.byte	0x00, 0xf5, 0x21, 0x00


	//----- nvinfo : EIATTR_KPARAM_INFO
	.align		4
.L_67:
        /*0088*/ 	.byte	0x04, 0x17
        /*008a*/ 	.short	(.L_69 - .L_68)
.L_68:
        /*008c*/ 	.word	0x00000000
        /*0090*/ 	.short	0x0000
        /*0092*/ 	.short	0x0000
        /*0094*/ 	.byte	0x00, 0xf5, 0x21, 0x00


	//----- nvinfo : EIATTR_SPARSE_MMA_MASK
	.align		4
.L_69:
        /*0098*/ 	.byte	0x03, 0x50
        /*009a*/ 	.short	0x0000


	//----- nvinfo : EIATTR_MAXREG_COUNT
	.align		4
        /*009c*/ 	.byte	0x03, 0x1b
        /*009e*/ 	.short	0x00ff


	//----- nvinfo : EIATTR_MERCURY_ISA_VERSION
	.align		4
        /*00a0*/ 	.byte	0x03, 0x5f
        /*00a2*/ 	.short	0x0101


	//----- nvinfo : EIATTR_VRC_CTA_INIT_COUNT
	.align		4
        /*00a4*/ 	.byte	0x02, 0x4a
	.zero		1
	.zero		1


	//----- nvinfo : EIATTR_EXIT_INSTR_OFFSETS
	.align		4
        /*00a8*/ 	.byte	0x04, 0x1c
        /*00aa*/ 	.short	(.L_71 - .L_70)


	//   ....[0]....
.L_70:
        /*00ac*/ 	.word	0x000000c0


	//   ....[1]....
        /*00b0*/ 	.word	0x00000350


	//----- nvinfo : EIATTR_CBANK_PARAM_SIZE
	.align		4
.L_71:
        /*00b4*/ 	.byte	0x03, 0x19
        /*00b6*/ 	.short	0x002c


	//----- nvinfo : EIATTR_PARAM_CBANK
	.align		4
        /*00b8*/ 	.byte	0x04, 0x0a
        /*00ba*/ 	.short	(.L_73 - .L_72)
	.align		4
.L_72:
        /*00bc*/ 	.word	index@(.nv.constant0._Z20blendWatermarkKernelPhS_iiiiiif)
        /*00c0*/ 	.short	0x0380
        /*00c2*/ 	.short	0x002c


	//----- nvinfo : EIATTR_SW_WAR
	.align		4
.L_73:
        /*00c4*/ 	.byte	0x04, 0x36
        /*00c6*/ 	.short	(.L_75 - .L_74)
.L_74:
        /*00c8*/ 	.word	0x00000008
.L_75:


//--------------------- .nv.info._Z17resizeImageKernelPhS_iiii --------------------------
	.section	.nv.info._Z17resizeImageKernelPhS_iiii,"",@"SHT_CUDA_INFO"
	.sectionflags	@""
	.align	4


	//----- nvinfo : EIATTR_CUDA_API_VERSION
	.align		4
        /*0000*/ 	.byte	0x04, 0x37
        /*0002*/ 	.short	(.L_77 - .L_76)
.L_76:
        /*0004*/ 	.word	0x00000082


	//----- nvinfo : EIATTR_KPARAM_INFO
	.align		4
.L_77:
        /*0008*/ 	.byte	0x04, 0x17
        /*000a*/ 	.short	(.L_79 - .L_78)
.L_78:
        /*000c*/ 	.word	0x00000000
        /*0010*/ 	.short	0x0005
        /*0012*/ 	.short	0x001c
        /*0014*/ 	.byte	0x00, 0xf0, 0x11, 0x00


	//----- nvinfo : EIATTR_KPARAM_INFO
	.align		4
.L_79:
        /*0018*/ 	.byte	0x04, 0x17
        /*001a*/ 	.short	(.L_81 - .L_80)
.L_80:
        /*001c*/ 	.word	0x00000000
        /*0020*/ 	.short	0x0004
        /*0022*/ 	.short	0x0018
        /*0024*/ 	.byte	0x00, 0xf0, 0x11, 0x00


	//----- nvinfo : EIATTR_KPARAM_INFO
	.align		4
.L_81:
        /*0028*/ 	.byte	0x04, 0x17
        /*002a*/ 	.short	(.L_83 - .L_82)
.L_82:
        /*002c*/ 	.word	0x00000000
        /*0030*/ 	.short	0x0003
        /*0032*/ 	.short	0x0014
        /*0034*/ 	.byte	0x00, 0xf0, 0x11, 0x00


	//----- nvinfo : EIATTR_KPARAM_INFO
	.align		4
.L_83:
        /*0038*/ 	.byte	0x04, 0x17
        /*003a*/ 	.short	(.L_85 - .L_84)
.L_84:
        /*003c*/ 	.word	0x00000000
        /*0040*/ 	.short	0x0002
        /*0042*/ 	.short	0x0010
        /*0044*/ 	.byte	0x00, 0xf0, 0x11, 0x00


	//----- nvinfo : EIATTR_KPARAM_INFO
	.align		4
.L_85:
        /*0048*/ 	.byte	0x04, 0x17
        /*004a*/ 	.short	(.L_87 - .L_86)
.L_86:
        /*004c*/ 	.word	0x00000000
        /*0050*/ 	.short	0x0001
        /*0052*/ 	.short	0x0008
        /*0054*/ 	.byte	0x00, 0xf5, 0x21, 0x00


	//----- nvinfo : EIATTR_KPARAM_INFO
	.align		4
.L_87:
        /*0058*/ 	.byte	0x04, 0x17
        /*005a*/ 	.short	(.L_89 - .L_88)
.L_88:
        /*005c*/ 	.word	0x00000000
        /*0060*/ 	.short	0x0000
        /*0062*/ 	.short	0x0000
        /*0064*/ 	.byte	0x00, 0xf5, 0x21, 0x00


	//----- nvinfo : EIATTR_SPARSE_MMA_MASK
	.align		4
.L_89:
        /*0068*/ 	.byte	0x03, 0x50
        /*006a*/ 	.short	0x0000


	//----- nvinfo : EIATTR_MAXREG_COUNT
	.align		4
        /*006c*/ 	.byte	0x03, 0x1b
        /*006e*/ 	.short	0x00ff


	//----- nvinfo : EIATTR_MERCURY_ISA_VERSION
	.align		4
        /*0070*/ 	.byte	0x03, 0x5f
        /*0072*/ 	.short	0x0101


	//----- nvinfo : EIATTR_VRC_CTA_INIT_COUNT
	.align		4
        /*0074*/ 	.byte	0x02, 0x4a
	.zero		1
	.zero		1


	//----- nvinfo : EIATTR_EXIT_INSTR_OFFSETS
	.align		4
        /*0078*/ 	.byte	0x04, 0x1c
        /*007a*/ 	.short	(.L_91 - .L_90)


	//   ....[0]....
.L_90:
        /*007c*/ 	.word	0x000000c0


	//   ....[1]....
        /*0080*/ 	.word	0x00000870


	//----- nvinfo : EIATTR_CRS_STACK_SIZE
	.align		4
.L_91:
        /*0084*/ 	.byte	0x04, 0x1e
        /*0086*/ 	.short	(.L_93 - .L_92)
.L_92:
        /*0088*/ 	.word	0x00000000


	//----- nvinfo : EIATTR_CBANK_PARAM_SIZE
	.align		4
.L_93:
        /*008c*/ 	.byte	0x03, 0x19
        /*008e*/ 	.short	0x0020


	//----- nvinfo : EIATTR_PARAM_CBANK
	.align		4
        /*0090*/ 	.byte	0x04, 0x0a
        /*0092*/ 	.short	(.L_95 - .L_94)
	.align		4
.L_94:
        /*0094*/ 	.word	index@(.nv.constant0._Z17resizeImageKernelPhS_iiii)
        /*0098*/ 	.short	0x0380
        /*009a*/ 	.short	0x0020


	//----- nvinfo : EIATTR_SW_WAR
	.align		4
.L_95:
        /*009c*/ 	.byte	0x04, 0x36
        /*009e*/ 	.short	(.L_97 - .L_96)
.L_96:
        /*00a0*/ 	.word	0x00000008
.L_97:


//--------------------- .nv.info._Z15grayscaleKernelPhii --------------------------
	.section	.nv.info._Z15grayscaleKernelPhii,"",@"SHT_CUDA_INFO"
	.sectionflags	@""
	.align	4


	//----- nvinfo : EIATTR_CUDA_API_VERSION
	.align		4
        /*0000*/ 	.byte	0x04, 0x37
        /*0002*/ 	.short	(.L_99 - .L_98)
.L_98:
        /*0004*/ 	.word	0x00000082


	//----- nvinfo : EIATTR_KPARAM_INFO
	.align		4
.L_99:
        /*0008*/ 	.byte	0x04, 0x17
        /*000a*/ 	.short	(.L_101 - .L_100)
.L_100:
        /*000c*/ 	.word	0x00000000
        /*0010*/ 	.short	0x0002
        /*0012*/ 	.short	0x000c
        /*0014*/ 	.byte	0x00, 0xf0, 0x11, 0x00


	//----- nvinfo : EIATTR_KPARAM_INFO
	.align		4
.L_101:
        /*0018*/ 	.byte	0x04, 0x17
        /*001a*/ 	.short	(.L_103 - .L_102)
.L_102:
        /*001c*/ 	.word	0x00000000
        /*0020*/ 	.short	0x0001
        /*0022*/ 	.short	0x0008
        /*0024*/ 	.byte	0x00, 0xf0, 0x11, 0x00


	//----- nvinfo : EIATTR_KPARAM_INFO
	.align		4
.L_103:
        /*0028*/ 	.byte	0x04, 0x17
        /*002a*/ 	.short	(.L_105 - .L_104)
.L_104:
        /*002c*/ 	.word	0x00000000
        /*0030*/ 	.short	0x0000
        /*0032*/ 	.short	0x0000
        /*0034*/ 	.byte	0x00, 0xf5, 0x21, 0x00


	//----- nvinfo : EIATTR_SPARSE_MMA_MASK
	.align		4
.L_105:
        /*0038*/ 	.byte	0x03, 0x50
        /*003a*/ 	.short	0x0000


	//----- nvinfo : EIATTR_MAXREG_COUNT
	.align		4
        /*003c*/ 	.byte	0x03, 0x1b
        /*003e*/ 	.short	0x00ff


	//----- nvinfo : EIATTR_MERCURY_ISA_VERSION
	.align		4
        /*0040*/ 	.byte	0x03, 0x5f
        /*0042*/ 	.short	0x0101


	//----- nvinfo : EIATTR_VRC_CTA_INIT_COUNT
	.align		4
        /*0044*/ 	.byte	0x02, 0x4a
	.zero		1
	.zero		1


	//----- nvinfo : EIATTR_EXIT_INSTR_OFFSETS
	.align		4
        /*0048*/ 	.byte	0x04, 0x1c
        /*004a*/ 	.short	(.L_107 - .L_106)


	//   ....[0]....
.L_106:
        /*004c*/ 	.word	0x000000c0


	//   ....[1]....
        /*0050*/ 	.word	0x00000200


	//----- nvinfo : EIATTR_CBANK_PARAM_SIZE
	.align		4
.L_107:
        /*0054*/ 	.byte	0x03, 0x19
        /*0056*/ 	.short	0x0010


	//----- nvinfo : EIATTR_PARAM_CBANK
	.align		4
        /*0058*/ 	.byte	0x04, 0x0a
        /*005a*/ 	.short	(.L_109 - .L_108)
	.align		4
.L_108:
        /*005c*/ 	.word	index@(.nv.constant0._Z15grayscaleKernelPhii)
        /*0060*/ 	.short	0x0380
        /*0062*/ 	.short	0x0010


	//----- nvinfo : EIATTR_SW_WAR
	.align		4
.L_109:
        /*0064*/ 	.byte	0x04, 0x36
        /*0066*/ 	.short	(.L_111 - .L_110)
.L_110:
        /*0068*/ 	.word	0x00000008
.L_111:


//--------------------- .nv.info._Z10cropKernelPKhPhiiiiii --------------------------
	.section	.nv.info._Z10cropKernelPKhPhiiiiii,"",@"SHT_CUDA_INFO"
	.sectionflags	@""
	.align	4


	//----- nvinfo : EIATTR_CUDA_API_VERSION
	.align		4
        /*0000*/ 	.byte	0x04, 0x37
        /*0002*/ 	.short	(.L_113 - .L_112)
.L_112:
        /*0004*/ 	.word	0x00000082


	//----- nvinfo : EIATTR_KPARAM_INFO
	.align		4
.L_113:
        /*0008*/ 	.byte	0x04, 0x17
        /*000a*/ 	.short	(.L_115 - .L_114)
.L_114:
        /*000c*/ 	.word	0x00000000
        /*0010*/ 	.short	0x0007
        /*0012*/ 	.short	0x0024
        /*0014*/ 	.byte	0x00, 0xf0, 0x11, 0x00


	//----- nvinfo : EIATTR_KPARAM_INFO
	.align		4
.L_115:
        /*0018*/ 	.byte	0x04, 0x17
        /*001a*/ 	.short	(.L_117 - .L_116)
.L_116:
        /*001c*/ 	.word	0x00000000
        /*0020*/ 	.short	0x0006
        /*0022*/ 	.short	0x0020
        /*0024*/ 	.byte	0x00, 0xf0, 0x11, 0x00


	//----- nvinfo : EIATTR_KPARAM_INFO
	.align		4
.L_117:
        /*0028*/ 	.byte	0x04, 0x17
        /*002a*/ 	.short	(.L_119 - .L_118)
.L_118:
        /*002c*/ 	.word	0x00000000
        /*0030*/ 	.short	0x0005
        /*0032*/ 	.short	0x001c
        /*0034*/ 	.byte	0x00, 0xf0, 0x11, 0x00


	//----- nvinfo : EIATTR_KPARAM_INFO
	.align		4
.L_119:
        /*0038*/ 	.byte	0x04, 0x17
        /*003a*/ 	.short	(.L_121 - .L_120)
.L_120:
        /*003c*/ 	.word	0x00000000
        /*0040*/ 	.short	0x0004
        /*0042*/ 	.short	0x0018
        /*0044*/ 	.byte	0x00, 0xf0, 0x11, 0x00


	//----- nvinfo : EIATTR_KPARAM_INFO
	.align		4
.L_121:
        /*0048*/ 	.byte	0x04, 0x17
        /*004a*/ 	.short	(.L_123 - .L_122)
.L_122:
        /*004c*/ 	.word	0x00000000
        /*0050*/ 	.short	0x0003
        /*0052*/ 	.short	0x0014
        /*0054*/ 	.byte	0x00, 0xf0, 0x11, 0x00


	//----- nvinfo : EIATTR_KPARAM_INFO
	.align		4
.L_123:
        /*0058*/ 	.byte	0x04, 0x17
        /*005a*/ 	.short	(.L_125 - .L_124)
.L_124:
        /*005c*/ 	.word	0x00000000
        /*0060*/ 	.short	0x0002
        /*0062*/ 	.short	0x0010
        /*0064*/ 	.byte	0x00, 0xf0, 0x11, 0x00


	//----- nvinfo : EIATTR_KPARAM_INFO
	.align		4
.L_125:
        /*0068*/ 	.byte	0x04, 0x17
        /*006a*/ 	.short	(.L_127 - .L_126)
.L_126:
        /*006c*/ 	.word	0x00000000
        /*0070*/ 	.short	0x0001
        /*0072*/ 	.short	0x0008
        /*0074*/ 	.byte	0x00, 0xf5, 0x21, 0x00


	//----- nvinfo : EIATTR_KPARAM_INFO
	.align		4
.L_127:
        /*0078*/ 	.byte	0x04, 0x17
        /*007a*/ 	.short	(.L_129 - .L_128)
.L_128:
        /*007c*/ 	.word	0x00000000
        /*0080*/ 	.short	0x0000
        /*0082*/ 	.short	0x0000
        /*0084*/ 	.byte	0x00, 0xf5, 0x21, 0x00


	//----- nvinfo : EIATTR_SPARSE_MMA_MASK
	.align		4
.L_129:
        /*0088*/ 	.byte	0x03, 0x50
        /*008a*/ 	.short	0x0000


	//----- nvinfo : EIATTR_MAXREG_COUNT
	.align		4
        /*008c*/ 	.byte	0x03, 0x1b
        /*008e*/ 	.short	0x00ff


	//----- nvinfo : EIATTR_MERCURY_ISA_VERSION
	.align		4
        /*0090*/ 	.byte	0x03, 0x5f
        /*0092*/ 	.short	0x0101


	//----- nvinfo : EIATTR_VRC_CTA_INIT_COUNT
	.align		4
        /*0094*/ 	.byte	0x02, 0x4a
	.zero		1
	.zero		1


	//----- nvinfo : EIATTR_EXIT_INSTR_OFFSETS
	.align		4
        /*0098*/ 	.byte	0x04, 0x1c
        /*009a*/ 	.short	(.L_131 - .L_130)


	//   ....[0]....
.L_130:
        /*009c*/ 	.word	0x000000c0


	//   ....[1]....
        /*00a0*/ 	.word	0x00000120


	//   ....[2]....
        /*00a4*/ 	.word	0x00000230


	//----- nvinfo : EIATTR_CBANK_PARAM_SIZE
	.align		4
.L_131:
        /*00a8*/ 	.byte	0x03, 0x19
        /*00aa*/ 	.short	0x0028


	//----- nvinfo : EIATTR_PARAM_CBANK
	.align		4
        /*00ac*/ 	.byte	0x04, 0x0a
        /*00ae*/ 	.short	(.L_133 - .L_132)
	.align		4
.L_132:
        /*00b0*/ 	.word	index@(.nv.constant0._Z10cropKernelPKhPhiiiiii)
        /*00b4*/ 	.short	0x0380
        /*00b6*/ 	.short	0x0028


	//----- nvinfo : EIATTR_SW_WAR
	.align		4
.L_133:
        /*00b8*/ 	.byte	0x04, 0x36
        /*00ba*/ 	.short	(.L_135 - .L_134)
.L_134:
        /*00bc*/ 	.word	0x00000008
.L_135:


//--------------------- .nv.info._Z12resizeKernelPKhPhiiii --------------------------
	.section	.nv.info._Z12resizeKernelPKhPhiiii,"",@"SHT_CUDA_INFO"
	.sectionflags	@""
	.align	4


	//----- nvinfo : EIATTR_CUDA_API_VERSION
	.align		4
        /*0000*/ 	.byte	0x04, 0x37
        /*0002*/ 	.short	(.L_137 - .L_136)
.L_136:
        /*0004*/ 	.word	0x00000082


	//----- nvinfo : EIATTR_KPARAM_INFO
	.align		4
.L_137:
        /*0008*/ 	.byte	0x04, 0x17
        /*000a*/ 	.short	(.L_139 - .L_138)
.L_138:
        /*000c*/ 	.word	0x00000000
        /*0010*/ 	.short	0x0005
        /*0012*/ 	.short	0x001c
        /*0014*/ 	.byte	0x00, 0xf0, 0x11, 0x00


	//----- nvinfo : EIATTR_KPARAM_INFO
	.align		4
.L_139:
        /*0018*/ 	.byte	0x04, 0x17
        /*001a*/ 	.short	(.L_141 - .L_140)
.L_140:
        /*001c*/ 	.word	0x00000000
        /*0020*/ 	.short	0x0004
        /*0022*/ 	.short	0x0018
        /*0024*/ 	.byte	0x00, 0xf0, 0x11, 0x00


	//----- nvinfo : EIATTR_KPARAM_INFO
	.align		4
.L_141:
        /*0028*/ 	.byte	0x04, 0x17
        /*002a*/ 	.short	(.L_143 - .L_142)
.L_142:
        /*002c*/ 	.word	0x00000000
        /*0030*/ 	.short	0x0003
        /*0032*/ 	.short	0x0014
        /*0034*/ 	.byte	0x00, 0xf0, 0x11, 0x00


	//----- nvinfo : EIATTR_KPARAM_INFO
	.align		4
.L_143:
        /*0038*/ 	.byte	0x04, 0x17
        /*003a*/ 	.short	(.L_145 - .L_144)
.L_144:
        /*003c*/ 	.word	0x00000000
        /*0040*/ 	.short	0x0002
        /*0042*/ 	.short	0x0010
        /*0044*/ 	.byte	0x00, 0xf0, 0x11, 0x00


	//----- nvinfo : EIATTR_KPARAM_INFO
	.align		4
.L_145:
        /*0048*/ 	.byte	0x04, 0x17
        /*004a*/ 	.short	(.L_147 - .L_146)
.L_146:
        /*004c*/ 	.word	0x00000000
        /*0050*/ 	.short	0x0001
        /*0052*/ 	.short	0x0008
        /*0054*/ 	.byte	0x00, 0xf5, 0x21, 0x00


	//----- nvinfo : EIATTR_KPARAM_INFO
	.align		4
.L_147:
        /*0058*/ 	.byte	0x04, 0x17
        /*005a*/ 	.short	(.L_149 - .L_148)
.L_148:
        /*005c*/ 	.word	0x00000000
        /*0060*/ 	.short	0x0000
        /*0062*/ 	.short	0x0000
        /*0064*/ 	.byte	0x00, 0xf5, 0x21, 0x00


	//----- nvinfo : EIATTR_SPARSE_MMA_MASK
	.align		4
.L_149:
        /*0068*/ 	.byte	0x03, 0x50
        /*006a*/ 	.short	0x0000


	//----- nvinfo : EIATTR_MAXREG_COUNT
	.align		4
        /*006c*/ 	.byte	0x03, 0x1b
        /*006e*/ 	.short	0x00ff


	//----- nvinfo : EIATTR_MERCURY_ISA_VERSION
	.align		4
        /*0070*/ 	.byte	0x03, 0x5f
        /*0072*/ 	.short	0x0101


	//----- nvinfo : EIATTR_VRC_CTA_INIT_COUNT
	.align		4
        /*0074*/ 	.byte	0x02, 0x4a
	.zero		1
	.zero		1


	//----- nvinfo : EIATTR_EXIT_INSTR_OFFSETS
	.align		4
        /*0078*/ 	.byte	0x04, 0x1c
        /*007a*/ 	.short	(.L_151 - .L_150)


	//   ....[0]....
.L_150:
        /*007c*/ 	.word	0x000000c0


	//   ....[1]....
        /*0080*/ 	.word	0x00000d70


	//----- nvinfo : EIATTR_CRS_STACK_SIZE
	.align		4
.L_151:
        /*0084*/ 	.byte	0x04, 0x1e
        /*0086*/ 	.short	(.L_153 - .L_152)
.L_152:
        /*0088*/ 	.word	0x00000000


	//----- nvinfo : EIATTR_CBANK_PARAM_SIZE
	.align		4
.L_153:
        /*008c*/ 	.byte	0x03, 0x19
        /*008e*/ 	.short	0x0020


	//----- nvinfo : EIATTR_PARAM_CBANK
	.align		4
        /*0090*/ 	.byte	0x04, 0x0a
        /*0092*/ 	.short	(.L_155 - .L_154)
	.align		4
.L_154:
        /*0094*/ 	.word	index@(.nv.constant0._Z12resizeKernelPKhPhiiii)
        /*0098*/ 	.short	0x0380
        /*009a*/ 	.short	0x0020


	//----- nvinfo : EIATTR_SW_WAR
	.align		4
.L_155:
        /*009c*/ 	.byte	0x04, 0x36
        /*009e*/ 	.short	(.L_157 - .L_156)
.L_156:
        /*00a0*/ 	.word	0x00000008
.L_157:


//--------------------- .nv.info._Z12rotateKernelPKhPhiiddii --------------------------
	.section	.nv.info._Z12rotateKernelPKhPhiiddii,"",@"SHT_CUDA_INFO"
	.sectionflags	@""
	.align	4


	//----- nvinfo : EIATTR_CUDA_API_VERSION
	.align		4
        /*0000*/ 	.byte	0x04, 0x37
        /*0002*/ 	.short	(.L_159 - .L_158)
.L_158:
        /*0004*/ 	.word	0x00000082


	//----- nvinfo : EIATTR_KPARAM_INFO
	.align		4
.L_159:
        /*0008*/ 	.byte	0x04, 0x17
        /*000a*/ 	.short	(.L_161 - .L_160)
.L_160:
        /*000c*/ 	.word	0x00000000
        /*0010*/ 	.short	0x0007
        /*0012*/ 	.short	0x002c
        /*0014*/ 	.byte	0x00, 0xf0, 0x11, 0x00


	//----- nvinfo : EIATTR_KPARAM_INFO
	.align		4
.L_161:
        /*0018*/ 	.byte	0x04, 0x17
        /*001a*/ 	.short	(.L_163 - .L_162)
.L_162:
        /*001c*/ 	.word	0x00000000
        /*0020*/ 	.short	0x0006
        /*0022*/ 	.short	0x0028
        /*0024*/ 	.byte	0x00, 0xf0, 0x11, 0x00


	//----- nvinfo : EIATTR_KPARAM_INFO
	.align		4
.L_163:
        /*0028*/ 	.byte	0x04, 0x17
        /*002a*/ 	.short	(.L_165 - .L_164)
.L_164:
        /*002c*/ 	.word	0x00000000
        /*0030*/ 	.short	0x0005
        /*0032*/ 	.short	0x0020
        /*0034*/ 	.byte	0x00, 0xf0, 0x21, 0x00


	//----- nvinfo : EIATTR_KPARAM_INFO
	.align		4
.L_165:
        /*0038*/ 	.byte	0x04, 0x17
        /*003a*/ 	.short	(.L_167 - .L_166)
.L_166:
        /*003c*/ 	.word	0x00000000
        /*0040*/ 	.short	0x0004
        /*0042*/ 	.short	0x0018
        /*0044*/ 	.byte	0x00, 0xf0, 0x21, 0x00


	//----- nvinfo : EIATTR_KPARAM_INFO
	.align		4
.L_167:
        /*0048*/ 	.byte	0x04, 0x17
        /*004a*/ 	.short	(.L_169 - .L_168)
.L_168:
        /*004c*/ 	.word	0x00000000
        /*0050*/ 	.short	0x0003
        /*0052*/ 	.short	0x0014
        /*0054*/ 	.byte	0x00, 0xf0, 0x11, 0x00


	//----- nvinfo : EIATTR_KPARAM_INFO
	.align		4
.L_169:
        /*0058*/ 	.byte	0x04, 0x17
        /*005a*/ 	.short	(.L_171 - .L_170)
.L_170:
        /*005c*/ 	.word	0x00000000
        /*0060*/ 	.short	0x0002
        /*0062*/ 	.short	0x0010
        /*0064*/ 	.byte	0x00, 0xf0, 0x11, 0x00


	//----- nvinfo : EIATTR_KPARAM_INFO
	.align		4
.L_171:
        /*0068*/ 	.byte	0x04, 0x17
        /*006a*/ 	.short	(.L_173 - .L_172)
.L_172:
        /*006c*/ 	.word	0x00000000
        /*0070*/ 	.short	0x0001
        /*0072*/ 	.short	0x0008
        /*0074*/ 	.byte	0x00, 0xf5, 0x21, 0x00


	//----- nvinfo : EIATTR_KPARAM_INFO
	.align		4
.L_173:
        /*0078*/ 	.byte	0x04, 0x17
        /*007a*/ 	.short	(.L_175 - .L_174)
.L_174:
        /*007c*/ 	.word	0x00000000
        /*0080*/ 	.short	0x0000
        /*0082*/ 	.short	0x0000
        /*0084*/ 	.byte	0x00, 0xf5, 0x21, 0x00


	//----- nvinfo : EIATTR_SPARSE_MMA_MASK
	.align		4
.L_175:
        /*0088*/ 	.byte	0x03, 0x50
        /*008a*/ 	.short	0x0000


	//----- nvinfo : EIATTR_MAXREG_COUNT
	.align		4
        /*008c*/ 	.byte	0x03, 0x1b
        /*008e*/ 	.short	0x00ff


	//----- nvinfo : EIATTR_MERCURY_ISA_VERSION
	.align		4
        /*0090*/ 	.byte	0x03, 0x5f
        /*0092*/ 	.short	0x0101


	//----- nvinfo : EIATTR_VRC_CTA_INIT_COUNT
	.align		4
        /*0094*/ 	.byte	0x02, 0x4a
	.zero		1
	.zero		1


	//----- nvinfo : EIATTR_EXIT_INSTR_OFFSETS
	.align		4
        /*0098*/ 	.byte	0x04, 0x1c
        /*009a*/ 	.short	(.L_177 - .L_176)


	//   ....[0]....
.L_176:
        /*009c*/ 	.word	0x000000c0


	//   ....[1]....
        /*00a0*/ 	.word	0x00000220


	//   ....[2]....
        /*00a4*/ 	.word	0x00000c90


	//----- nvinfo : EIATTR_CRS_STACK_SIZE
	.align		4
.L_177:
        /*00a8*/ 	.byte	0x04, 0x1e
        /*00aa*/ 	.short	(.L_179 - .L_178)
.L_178:
        /*00ac*/ 	.word	0x00000000


	//----- nvinfo : EIATTR_CBANK_PARAM_SIZE
	.align		4
.L_179:
        /*00b0*/ 	.byte	0x03, 0x19
        /*00b2*/ 	.short	0x0030


	//----- nvinfo : EIATTR_PARAM_CBANK
	.align		4
        /*00b4*/ 	.byte	0x04, 0x0a
        /*00b6*/ 	.short	(.L_181 - .L_180)
	.align		4
.L_180:
        /*00b8*/ 	.word	index@(.nv.constant0._Z12rotateKernelPKhPhiiddii)
        /*00bc*/ 	.short	0x0380
        /*00be*/ 	.short	0x0030


	//----- nvinfo : EIATTR_SW_WAR
	.align		4
.L_181:
        /*00c0*/ 	.byte	0x04, 0x36
        /*00c2*/ 	.short	(.L_183 - .L_182)
.L_182:
        /*00c4*/ 	.word	0x00000008
.L_183:


//--------------------- .nv.info._Z12mirrorKernelPhiib --------------------------
	.section	.nv.info._Z12mirrorKernelPhiib,"",@"SHT_CUDA_INFO"
	.sectionflags	@""
	.align	4


	//----- nvinfo : EIATTR_CUDA_API_VERSION
	.align		4
        /*0000*/ 	.byte	0x04, 0x37
        /*0002*/ 	.short	(.L_185 - .L_184)
.L_184:
        /*0004*/ 	.word	0x00000082


	//----- nvinfo : EIATTR_KPARAM_INFO
	.align		4
.L_185:
        /*0008*/ 	.byte	0x04, 0x17
        /*000a*/ 	.short	(.L_187 - .L_186)
.L_186:
        /*000c*/ 	.word	0x00000000
        /*0010*/ 	.short	0x0003
        /*0012*/ 	.short	0x0010
        /*0014*/ 	.byte	0x00, 0xf0, 0x05, 0x00


	//----- nvinfo : EIATTR_KPARAM_INFO
	.align		4
.L_187:
        /*0018*/ 	.byte	0x04, 0x17
        /*001a*/ 	.short	(.L_189 - .L_188)
.L_188:
        /*001c*/ 	.word	0x00000000
        /*0020*/ 	.short	0x0002
        /*0022*/ 	.short	0x000c
        /*0024*/ 	.byte	0x00, 0xf0, 0x11, 0x00


	//----- nvinfo : EIATTR_KPARAM_INFO
	.align		4
.L_189:
        /*0028*/ 	.byte	0x04, 0x17
        /*002a*/ 	.short	(.L_191 - .L_190)
.L_190:
        /*002c*/ 	.word	0x00000000
        /*0030*/ 	.short	0x0001
        /*0032*/ 	.short	0x0008
        /*0034*/ 	.byte	0x00, 0xf0, 0x11, 0x00


	//----- nvinfo : EIATTR_KPARAM_INFO
	.align		4
.L_191:
        /*0038*/ 	.byte	0x04, 0x17
        /*003a*/ 	.short	(.L_193 - .L_192)
.L_192:
        /*003c*/ 	.word	0x00000000
        /*0040*/ 	.short	0x0000
        /*0042*/ 	.short	0x0000
        /*0044*/ 	.byte	0x00, 0xf5, 0x21, 0x00


	//----- nvinfo : EIATTR_SPARSE_MMA_MASK
	.align		4
.L_193:
        /*0048*/ 	.byte	0x03, 0x50
        /*004a*/ 	.short	0x0000


	//----- nvinfo : EIATTR_MAXREG_COUNT
	.align		4
        /*004c*/ 	.byte	0x03, 0x1b
        /*004e*/ 	.short	0x00ff


	//----- nvinfo : EIATTR_MERCURY_ISA_VERSION
	.align		4
        /*0050*/ 	.byte	0x03, 0x5f
        /*0052*/ 	.short	0x0101


	//----- nvinfo : EIATTR_VRC_CTA_INIT_COUNT
	.align		4
        /*0054*/ 	.byte	0x02, 0x4a
	.zero		1
	.zero		1


	//----- nvinfo : EIATTR_EXIT_INSTR_OFFSETS
	.align		4
        /*0058*/ 	.byte	0x04, 0x1c
        /*005a*/ 	.short	(.L_195 - .L_194)


	//   ....[0]....
.L_194:
        /*005c*/ 	.word	0x000000c0


	//   ....[1]....
        /*0060*/ 	.word	0x00000150


	//   ....[2]....
        /*0064*/ 	.word	0x000002d0


	//   ....[3]....
        /*0068*/ 	.word	0x00000300


	//   ....[4]....
        /*006c*/ 	.word	0x00000480


	//----- nvinfo : EIATTR_CBANK_PARAM_SIZE
	.align		4
.L_195:
        /*0070*/ 	.byte	0x03, 0x19
        /*0072*/ 	.short	0x0011


	//----- nvinfo : EIATTR_PARAM_CBANK
	.align		4
        /*0074*/ 	.byte	0x04, 0x0a
        /*0076*/ 	.short	(.L_197 - .L_196)
	.align		4
.L_196:
        /*0078*/ 	.word	index@(.nv.constant0._Z12mirrorKernelPhiib)
        /*007c*/ 	.short	0x0380
        /*007e*/ 	.short	0x0011


	//----- nvinfo : EIATTR_SW_WAR
	.align		4
.L_197:
        /*0080*/ 	.byte	0x04, 0x36
        /*0082*/ 	.short	(.L_199 - .L_198)
.L_198:
        /*0084*/ 	.word	0x00000008
.L_199:


//--------------------- .nv.callgraph             --------------------------
	.section	.nv.callgraph,"",@"SHT_CUDA_CALLGRAPH"
	.align	4
	.sectionentsize	8
	.align		4
        /*0000*/ 	.word	0x00000000
	.align		4
        /*0004*/ 	.word	0xffffffff
	.align		4
        /*0008*/ 	.word	0x00000000
	.align		4
        /*000c*/ 	.word	0xfffffffe
	.align		4
        /*0010*/ 	.word	0x00000000
	.align		4
        /*0014*/ 	.word	0xfffffffd
	.align		4
        /*0018*/ 	.word	0x00000000
	.align		4
        /*001c*/ 	.word	0xfffffffc


//--------------------- .text._Z20blendWatermarkKernelPhS_iiiiiif --------------------------
	.section	.text._Z20blendWatermarkKernelPhS_iiiiiif,"ax",@progbits
	.align	128
        .global         _Z20blendWatermarkKernelPhS_iiiiiif
        .type           _Z20blendWatermarkKernelPhS_iiiiiif,@function
        .size           _Z20blendWatermarkKernelPhS_iiiiiif,(.L_x_54 - _Z20blendWatermarkKernelPhS_iiiiiif)
        .other          _Z20blendWatermarkKernelPhS_iiiiiif,@"STO_CUDA_ENTRY STV_DEFAULT"
_Z20blendWatermarkKernelPhS_iiiiiif:
.text._Z20blendWatermarkKernelPhS_iiiiiif:
[----:B------:R-:W-:Y:S01]  /*0000*/  LDC R1, c[0x0][0x37c] ;  /* 0x0000df00ff017b82 */ /* 0x000fe20000000800 */
[----:B------:R-:W0:Y:S07]  /*0010*/  S2R R2, SR_TID.Y ;  /* 0x0000000000027919 */ /* 0x000e2e0000002200 */
[----:B------:R-:W1:Y:S01]  /*0020*/  LDC R0, c[0x0][0x360] ;  /* 0x0000d800ff007b82 */ /* 0x000e620000000800 */
[----:B------:R-:W2:Y:S01]  /*0030*/  LDCU.64 UR6, c[0x0][0x398] ;  /* 0x00007300ff0677ac */ /* 0x000ea20008000a00 */
[----:B------:R-:W1:Y:S06]  /*0040*/  S2R R5, SR_TID.X ;  /* 0x0000000000057919 */ /* 0x000e6c0000002100 */
[----:B------:R-:W0:Y:S08]  /*0050*/  S2UR UR5, SR_CTAID.Y ;  /* 0x00000000000579c3 */ /* 0x000e300000002600 */
[----:B------:R-:W0:Y:S08]  /*0060*/  LDC R3, c[0x0][0x364] ;  /* 0x0000d900ff037b82 */ /* 0x000e300000000800 */
[----:B------:R-:W1:Y:S01]  /*0070*/  S2UR UR4, SR_CTAID.X ;  /* 0x00000000000479c3 */ /* 0x000e620000002500 */
[----:B0-----:R-:W-:-:S05]  /*0080*/  IMAD R3, R3, UR5, R2 ;  /* 0x0000000503037c24 */ /* 0x001fca000f8e0202 */
[----:B--2---:R-:W-:Y:S01]  /*0090*/  ISETP.GE.AND P0, PT, R3, UR7, PT ;  /* 0x0000000703007c0c */ /* 0x004fe2000bf06270 */
[----:B-1----:R-:W-:-:S05]  /*00a0*/  IMAD R0, R0, UR4, R5 ;  /* 0x0000000400007c24 */ /* 0x002fca000f8e0205 */
[----:B------:R-:W-:-:S13]  /*00b0*/  ISETP.GE.OR P0, PT, R0, UR6, P0 ;  /* 0x0000000600007c0c */ /* 0x000fda0008706670 */
[----:B------:R-:W-:Y:S05]  /*00c0*/  @P0 EXIT ;  /* 0x000000000000094d */ /* 0x000fea0003800000 */
[----:B------:R-:W0:Y:S01]  /*00d0*/  LDCU.64 UR4, c[0x0][0x3a0] ;  /* 0x00007400ff0477ac */ /* 0x000e220008000a00 */
[C---:B------:R-:W-:Y:S01]  /*00e0*/  IMAD R2, R3.reuse, UR6, R0 ;  /* 0x0000000603027c24 */ /* 0x040fe2000f8e0200 */
[----:B------:R-:W1:Y:S01]  /*00f0*/  LDC R13, c[0x0][0x3a8] ;  /* 0x0000ea00ff0d7b82 */ /* 0x000e620000000800 */
[----:B------:R-:W2:Y:S02]  /*0100*/  LDCU UR7, c[0x0][0x390] ;  /* 0x00007200ff0777ac */ /* 0x000ea40008000800 */
[----:B------:R-:W-:Y:S01]  /*0110*/  IMAD R4, R2, 0x3, RZ ;  /* 0x0000000302047824 */ /* 0x000fe200078e02ff */
[----:B------:R-:W3:Y:S01]  /*0120*/  LDCU.128 UR8, c[0x0][0x380] ;  /* 0x00007000ff0877ac */ /* 0x000ee20008000c00 */
[----:B0-----:R-:W-:Y:S02]  /*0130*/  IADD3 R3, PT, PT, R3, UR5, RZ ;  /* 0x0000000503037c10 */ /* 0x001fe4000fffe0ff */
[----:B------:R-:W-:Y:S01]  /*0140*/  IADD3 R0, PT, PT, R0, UR4, RZ ;  /* 0x0000000400007c10 */ /* 0x000fe2000fffe0ff */
[----:B------:R-:W0:Y:S04]  /*0150*/  LDCU.64 UR4, c[0x0][0x358] ;  /* 0x00006b00ff0477ac */ /* 0x000e280008000a00 */
[----:B--2---:R-:W-:Y:S01]  /*0160*/  IMAD R0, R3, UR7, R0 ;  /* 0x0000000703007c24 */ /* 0x004fe2000f8e0200 */
[----:B---3--:R-:W-:-:S03]  /*0170*/  IADD3 R2, P0, PT, R4, UR10, RZ ;  /* 0x0000000a04027c10 */ /* 0x008fc6000ff1e0ff */
[----:B------:R-:W-:Y:S01]  /*0180*/  IMAD R0, R0, 0x3, RZ ;  /* 0x0000000300007824 */ /* 0x000fe200078e02ff */
[----:B------:R-:W-:-:S04]  /*0190*/  LEA.HI.X.SX32 R3, R4, UR11, 0x1, P0 ;  /* 0x0000000b04037c11 */ /* 0x000fc800080f0eff */
[----:B------:R-:W-:-:S04]  /*01a0*/  IADD3 R4, P0, PT, R0, UR8, RZ ;  /* 0x0000000800047c10 */ /* 0x000fc8000ff1e0ff */
[----:B------:R-:W-:Y:S02]  /*01b0*/  LEA.HI.X.SX32 R5, R0, UR9, 0x1, P0 ;  /* 0x0000000900057c11 */ /* 0x000fe400080f0eff */
[----:B0-----:R-:W2:Y:S04]  /*01c0*/  LDG.E.U8 R0, desc[UR4][R2.64] ;  /* 0x0000000402007981 */ /* 0x001ea8000c1e1100 */
[----:B------:R-:W3:Y:S01]  /*01d0*/  LDG.E.U8 R6, desc[UR4][R4.64] ;  /* 0x0000000404067981 */ /* 0x000ee2000c1e1100 */
[----:B--2---:R-:W-:Y:S01]  /*01e0*/  I2FP.F32.U32 R8, R0 ;  /* 0x0000000000087245 */ /* 0x004fe20000201000 */
[----:B-1----:R-:W-:Y:S01]  /*01f0*/  FADD R0, -R13, 1 ;  /* 0x3f8000000d007421 */ /* 0x002fe20000000100 */
[----:B---3--:R-:W-:-:S03]  /*0200*/  I2FP.F32.U32 R7, R6 ;  /* 0x0000000600077245 */ /* 0x008fc60000201000 */
[----:B------:R-:W-:Y:S01]  /*0210*/  FMUL R9, R8, R13 ;  /* 0x0000000d08097220 */ /* 0x000fe20000400000 */
[----:B------:R-:W2:Y:S03]  /*0220*/  LDG.E.U8 R6, desc[UR4][R4.64+0x1] ;  /* 0x0000010404067981 */ /* 0x000ea6000c1e1100 */
[----:B------:R-:W-:-:S06]  /*0230*/  FFMA R7, R0, R7, R9 ;  /* 0x0000000700077223 */ /* 0x000fcc0000000009 */
[----:B------:R-:W0:Y:S02]  /*0240*/  F2I.U32.TRUNC.NTZ R7, R7 ;  /* 0x0000000700077305 */ /* 0x000e24000020f000 */
[----:B0-----:R0:W-:Y:S04]  /*0250*/  STG.E.U8 desc[UR4][R4.64], R7 ;  /* 0x0000000704007986 */ /* 0x0011e8000c101104 */
[----:B------:R-:W3:Y:S01]  /*0260*/  LDG.E.U8 R8, desc[UR4][R2.64+0x1] ;  /* 0x0000010402087981 */ /* 0x000ee2000c1e1100 */
[----:B--2---:R-:W-:-:S03]  /*0270*/  I2FP.F32.U32 R9, R6 ;  /* 0x0000000600097245 */ /* 0x004fc60000201000 */
[----:B------:R-:W0:Y:S01]  /*0280*/  LDG.E.U8 R6, desc[UR4][R4.64+0x2] ;  /* 0x0000020404067981 */ /* 0x000e22000c1e1100 */
[----:B---3--:R-:W-:-:S05]  /*0290*/  I2FP.F32.U32 R8, R8 ;  /* 0x0000000800087245 */ /* 0x008fca0000201000 */
[----:B------:R-:W-:-:S04]  /*02a0*/  FMUL R11, R8, R13 ;  /* 0x0000000d080b7220 */ /* 0x000fc80000400000 */
[----:B------:R-:W-:-:S06]  /*02b0*/  FFMA R9, R0, R9, R11 ;  /* 0x0000000900097223 */ /* 0x000fcc000000000b */
[----:B------:R-:W1:Y:S02]  /*02c0*/  F2I.U32.TRUNC.NTZ R9, R9 ;  /* 0x0000000900097305 */ /* 0x000e64000020f000 */
[----:B-1----:R-:W-:Y:S04]  /*02d0*/  STG.E.U8 desc[UR4][R4.64+0x1], R9 ;  /* 0x0000010904007986 */ /* 0x002fe8000c101104 */
[----:B------:R-:W2:Y:S01]  /*02e0*/  LDG.E.U8 R8, desc[UR4][R2.64+0x2] ;  /* 0x0000020402087981 */ /* 0x000ea2000c1e1100 */
[----:B0-----:R-:W-:Y:S02]  /*02f0*/  I2FP.F32.U32 R7, R6 ;  /* 0x0000000600077245 */ /* 0x001fe40000201000 */
[----:B--2---:R-:W-:-:S05]  /*0300*/  I2FP.F32.U32 R8, R8 ;  /* 0x0000000800087245 */ /* 0x004fca0000201000 */
[----:B------:R-:W-:-:S04]  /*0310*/  FMUL R11, R8, R13 ;  /* 0x0000000d080b7220 */ /* 0x000fc80000400000 */
[----:B------:R-:W-:-:S06]  /*0320*/  FFMA R7, R0, R7, R11 ;  /* 0x0000000700077223 */ /* 0x000fcc000000000b */
[----:B------:R-:W0:Y:S02]  /*0330*/  F2I.U32.TRUNC.NTZ R7, R7 ;  /* 0x0000000700077305 */ /* 0x000e24000020f000 */
[----:B0-----:R-:W-:Y:S01]  /*0340*/  STG.E.U8 desc[UR4][R4.64+0x2], R7 ;  /* 0x0000020704007986 */ /* 0x001fe2000c101104 */
[----:B------:R-:W-:Y:S05]  /*0350*/  EXIT ;  /* 0x000000000000794d */ /* 0x000fea0003800000 */
.L_x_0:
[----:B------:R-:W-:-:S00]  /*0360*/  BRA `(.L_x_0) ;  /* 0xfffffffc00fc7947 */ /* 0x000fc0000383ffff */
[----:B------:R-:W-:-:S00]  /*0370*/  NOP ;  /* 0x0000000000007918 */ /* 0x000fc00000000000 */
        /* <DEDUP_REMOVED lines=8> */
.L_x_54:


//--------------------- .text._Z17resizeImageKernelPhS_iiii --------------------------
	.section	.text._Z17resizeImageKernelPhS_iiii,"ax",@progbits
	.align	128
        .global         _Z17resizeImageKernelPhS_iiii
        .type           _Z17resizeImageKernelPhS_iiii,@function
        .size           _Z17resizeImageKernelPhS_iiii,(.L_x_50 - _Z17resizeImageKernelPhS_iiii)
        .other          _Z17resizeImageKernelPhS_iiii,@"STO_CUDA_ENTRY STV_DEFAULT"
_Z17resizeImageKernelPhS_iiii:
.text._Z17resizeImageKernelPhS_iiii:
        /* <DEDUP_REMOVED lines=13> */
[----:B------:R-:W0:Y:S01]  /*00d0*/  LDC R4, c[0x0][0x390] ;  /* 0x0000e400ff047b82 */ /* 0x000e220000000800 */
[----:B------:R-:W-:-:S04]  /*00e0*/  I2FP.F32.S32 R3, UR6 ;  /* 0x0000000600037c45 */ /* 0x000fc80008201400 */
[----:B------:R-:W1:Y:S02]  /*00f0*/  MUFU.RCP R6, R3 ;  /* 0x0000000300067308 */ /* 0x000e640000001000 */
[----:B-1----:R-:W-:Y:S01]  /*0100*/  FFMA R7, -R3, R6, 1 ;  /* 0x3f80000003077423 */ /* 0x002fe20000000106 */
[----:B0-----:R-:W-:-:S03]  /*0110*/  VIADD R4, R4, 0xffffffff ;  /* 0xffffffff04047836 */ /* 0x001fc60000000000 */
[----:B------:R-:W-:Y:S02]  /*0120*/  FFMA R7, R6, R7, R6 ;  /* 0x0000000706077223 */ /* 0x000fe40000000006 */
[----:B------:R-:W-:-:S04]  /*0130*/  I2FP.F32.S32 R0, R4 ;  /* 0x0000000400007245 */ /* 0x000fc80000201400 */
[----:B------:R-:W0:Y:S01]  /*0140*/  FCHK P0, R0, R3 ;  /* 0x0000000300007302 */ /* 0x000e220000000000 */
[----:B------:R-:W-:-:S04]  /*0150*/  FFMA R6, R0, R7, RZ ;  /* 0x0000000700067223 */ /* 0x000fc800000000ff */
[----:B------:R-:W-:-:S04]  /*0160*/  FFMA R8, -R3, R6, R0 ;  /* 0x0000000603087223 */ /* 0x000fc80000000100 */
[----:B------:R-:W-:Y:S01]  /*0170*/  FFMA R6, R7, R8, R6 ;  /* 0x0000000807067223 */ /* 0x000fe20000000006 */
[----:B0-----:R-:W-:Y:S06]  /*0180*/  @!P0 BRA `(.L_x_1) ;  /* 0x00000000000c8947 */ /* 0x001fec0003800000 */
[----:B------:R-:W-:-:S07]  /*0190*/  MOV R8, 0x1b0 ;  /* 0x000001b000087802 */ /* 0x000fce0000000f00 */
[----:B------:R-:W-:Y:S05]  /*01a0*/  CALL.REL.NOINC `($__internal_0_$__cuda_sm3x_div_rn_noftz_f32_slowpath) ;  /* 0x0000000400b47944 */ /* 0x000fea0003c00000 */
[----:B------:R-:W-:-:S07]  /*01b0*/  IMAD.MOV.U32 R6, RZ, RZ, R0 ;  /* 0x000000ffff067224 */ /* 0x000fce00078e0000 */
.L_x_1:
[----:B------:R-:W0:Y:S01]  /*01c0*/  LDCU UR4, c[0x0][0x39c] ;  /* 0x00007380ff0477ac */ /* 0x000e220008000800 */
[----:B------:R-:W1:Y:S01]  /*01d0*/  LDC R7, c[0x0][0x394] ;  /* 0x0000e500ff077b82 */ /* 0x000e620000000800 */
[----:B0-----:R-:W-:Y:S01]  /*01e0*/  I2FP.F32.U32 R3, UR4 ;  /* 0x0000000400037c45 */ /* 0x001fe20008201000 */
[----:B------:R-:W0:Y:S03]  /*01f0*/  LDCU.64 UR4, c[0x0][0x358] ;  /* 0x00006b00ff0477ac */ /* 0x000e260008000a00 */
[----:B------:R-:W2:Y:S01]  /*0200*/  MUFU.RCP R8, R3 ;  /* 0x0000000300087308 */ /* 0x000ea20000001000 */
[----:B-1----:R-:W-:-:S05]  /*0210*/  VIADD R7, R7, 0xffffffff ;  /* 0xffffffff07077836 */ /* 0x002fca0000000000 */
[----:B------:R-:W-:-:S04]  /*0220*/  I2FP.F32.S32 R0, R7 ;  /* 0x0000000700007245 */ /* 0x000fc80000201400 */
[----:B------:R-:W1:Y:S01]  /*0230*/  FCHK P0, R0, R3 ;  /* 0x0000000300007302 */ /* 0x000e620000000000 */
[----:B--2---:R-:W-:-:S04]  /*0240*/  FFMA R9, -R3, R8, 1 ;  /* 0x3f80000003097423 */ /* 0x004fc80000000108 */
[----:B------:R-:W-:-:S04]  /*0250*/  FFMA R9, R8, R9, R8 ;  /* 0x0000000908097223 */ /* 0x000fc80000000008 */
[----:B------:R-:W-:-:S04]  /*0260*/  FFMA R8, R0, R9, RZ ;  /* 0x0000000900087223 */ /* 0x000fc800000000ff */
[----:B------:R-:W-:-:S04]  /*0270*/  FFMA R10, -R3, R8, R0 ;  /* 0x00000008030a7223 */ /* 0x000fc80000000100 */
[----:B------:R-:W-:Y:S01]  /*0280*/  FFMA R8, R9, R10, R8 ;  /* 0x0000000a09087223 */ /* 0x000fe20000000008 */
[----:B01----:R-:W-:Y:S06]  /*0290*/  @!P0 BRA `(.L_x_2) ;  /* 0x00000000000c8947 */ /* 0x003fec0003800000 */
[----:B------:R-:W-:-:S07]  /*02a0*/  MOV R8, 0x2c0 ;  /* 0x000002c000087802 */ /* 0x000fce0000000f00 */
[----:B------:R-:W-:Y:S05]  /*02b0*/  CALL.REL.NOINC `($__internal_0_$__cuda_sm3x_div_rn_noftz_f32_slowpath) ;  /* 0x0000000400707944 */ /* 0x000fea0003c00000 */
[----:B------:R-:W-:-:S07]  /*02c0*/  IMAD.MOV.U32 R8, RZ, RZ, R0 ;  /* 0x000000ffff087224 */ /* 0x000fce00078e0000 */
.L_x_2:
[----:B------:R-:W-:Y:S01]  /*02d0*/  I2FP.F32.S32 R3, R5 ;  /* 0x0000000500037245 */ /* 0x000fe20000201400 */
[----:B------:R-:W0:Y:S01]  /*02e0*/  LDCU UR6, c[0x0][0x390] ;  /* 0x00007200ff0677ac */ /* 0x000e220008000800 */
[----:B------:R-:W-:-:S03]  /*02f0*/  I2FP.F32.U32 R9, R2 ;  /* 0x0000000200097245 */ /* 0x000fc60000201000 */
[----:B------:R-:W-:Y:S01]  /*0300*/  FMUL R0, R3, R6 ;  /* 0x0000000603007220 */ /* 0x000fe20000400000 */
[----:B------:R-:W1:Y:S01]  /*0310*/  LDCU.128 UR8, c[0x0][0x380] ;  /* 0x00007000ff0877ac */ /* 0x000e620008000c00 */
[----:B------:R-:W-:Y:S02]  /*0320*/  FMUL R3, R9, R8 ;  /* 0x0000000809037220 */ /* 0x000fe40000400000 */
[----:B------:R-:W2:Y:S08]  /*0330*/  F2I.TRUNC.NTZ R15, R0 ;  /* 0x00000000000f7305 */ /* 0x000eb0000020f100 */
[----:B------:R-:W3:Y:S01]  /*0340*/  F2I.TRUNC.NTZ R14, R3 ;  /* 0x00000003000e7305 */ /* 0x000ee2000020f100 */
[----:B--2---:R-:W-:-:S02]  /*0350*/  VIADDMNMX R9, R15, 0x1, R4, PT ;  /* 0x000000010f097846 */ /* 0x004fc40003800104 */
[C---:B---3--:R-:W-:Y:S01]  /*0360*/  VIADDMNMX R4, R14.reuse, 0x1, R7, PT ;  /* 0x000000010e047846 */ /* 0x048fe20003800107 */
[C---:B0-----:R-:W-:Y:S02]  /*0370*/  IMAD R6, R14.reuse, UR6, R15 ;  /* 0x000000060e067c24 */ /* 0x041fe4000f8e020f */
[----:B------:R-:W-:Y:S02]  /*0380*/  IMAD R7, R14, UR6, R9 ;  /* 0x000000060e077c24 */ /* 0x000fe4000f8e0209 */
[C---:B------:R-:W-:Y:S02]  /*0390*/  IMAD R8, R4.reuse, UR6, R15 ;  /* 0x0000000604087c24 */ /* 0x040fe4000f8e020f */
[----:B------:R-:W-:Y:S02]  /*03a0*/  IMAD R4, R4, UR6, R9 ;  /* 0x0000000604047c24 */ /* 0x000fe4000f8e0209 */
[----:B------:R-:W-:Y:S02]  /*03b0*/  IMAD R11, R6, 0x3, RZ ;  /* 0x00000003060b7824 */ /* 0x000fe400078e02ff */
[----:B------:R-:W-:Y:S01]  /*03c0*/  IMAD R7, R7, 0x3, RZ ;  /* 0x0000000307077824 */ /* 0x000fe200078e02ff */
[----:B------:R-:W-:Y:S01]  /*03d0*/  I2FP.F32.S32 R15, R15 ;  /* 0x0000000f000f7245 */ /* 0x000fe20000201400 */
[----:B------:R-:W-:Y:S01]  /*03e0*/  IMAD R9, R8, 0x3, RZ ;  /* 0x0000000308097824 */ /* 0x000fe200078e02ff */
[----:B-1----:R-:W-:Y:S01]  /*03f0*/  IADD3 R12, P0, PT, R11, UR8, RZ ;  /* 0x000000080b0c7c10 */ /* 0x002fe2000ff1e0ff */
[----:B------:R-:W-:Y:S01]  /*0400*/  IMAD R4, R4, 0x3, RZ ;  /* 0x0000000304047824 */ /* 0x000fe200078e02ff */
[----:B------:R-:W-:Y:S01]  /*0410*/  IADD3 R6, P1, PT, R7, UR8, RZ ;  /* 0x0000000807067c10 */ /* 0x000fe2000ff3e0ff */
[----:B------:R-:W0:Y:S01]  /*0420*/  LDCU UR6, c[0x0][0x398] ;  /* 0x00007300ff0677ac */ /* 0x000e220008000800 */
[----:B------:R-:W-:-:S02]  /*0430*/  IADD3 R8, P2, PT, R9, UR8, RZ ;  /* 0x0000000809087c10 */ /* 0x000fc4000ff5e0ff */
[C---:B------:R-:W-:Y:S02]  /*0440*/  IADD3 R10, P3, PT, R4.reuse, UR8, RZ ;  /* 0x00000008040a7c10 */ /* 0x040fe4000ff7e0ff */
[----:B------:R-:W-:Y:S02]  /*0450*/  LEA.HI.X.SX32 R13, R11, UR9, 0x1, P0 ;  /* 0x000000090b0d7c11 */ /* 0x000fe400080f0eff */
[----:B------:R-:W-:Y:S02]  /*0460*/  LEA.HI.X.SX32 R7, R7, UR9, 0x1, P1 ;  /* 0x0000000907077c11 */ /* 0x000fe400088f0eff */
[----:B------:R-:W-:Y:S02]  /*0470*/  LEA.HI.X.SX32 R9, R9, UR9, 0x1, P2 ;  /* 0x0000000909097c11 */ /* 0x000fe400090f0eff */
[----:B------:R-:W-:Y:S01]  /*0480*/  LEA.HI.X.SX32 R11, R4, UR9, 0x1, P3 ;  /* 0x00000009040b7c11 */ /* 0x000fe200098f0eff */
[----:B------:R-:W2:Y:S04]  /*0490*/  LDG.E.U8 R16, desc[UR4][R6.64] ;  /* 0x0000000406107981 */ /* 0x000ea8000c1e1100 */
[----:B------:R-:W3:Y:S04]  /*04a0*/  LDG.E.U8 R4, desc[UR4][R12.64] ;  /* 0x000000040c047981 */ /* 0x000ee8000c1e1100 */
[----:B------:R-:W4:Y:S04]  /*04b0*/  LDG.E.U8 R18, desc[UR4][R8.64] ;  /* 0x0000000408127981 */ /* 0x000f28000c1e1100 */
[----:B------:R-:W5:Y:S01]  /*04c0*/  LDG.E.U8 R20, desc[UR4][R10.64] ;  /* 0x000000040a147981 */ /* 0x000f62000c1e1100 */
[----:B------:R-:W-:Y:S01]  /*04d0*/  FADD R0, R0, -R15 ;  /* 0x8000000f00007221 */ /* 0x000fe20000000000 */
[----:B0-----:R-:W-:Y:S01]  /*04e0*/  IMAD R2, R2, UR6, R5 ;  /* 0x0000000602027c24 */ /* 0x001fe2000f8e0205 */
[----:B--2---:R-:W-:-:S02]  /*04f0*/  I2FP.F32.U32 R16, R16 ;  /* 0x0000001000107245 */ /* 0x004fc40000201000 */
[----:B---3--:R-:W-:Y:S02]  /*0500*/  I2FP.F32.U32 R17, R4 ;  /* 0x0000000400117245 */ /* 0x008fe40000201000 */
[----:B----4-:R-:W-:Y:S02]  /*0510*/  I2FP.F32.U32 R19, R18 ;  /* 0x0000001200137245 */ /* 0x010fe40000201000 */
[----:B-----5:R-:W-:Y:S01]  /*0520*/  I2FP.F32.U32 R20, R20 ;  /* 0x0000001400147245 */ /* 0x020fe20000201000 */
[----:B------:R-:W-:Y:S01]  /*0530*/  FADD R16, -R17, R16 ;  /* 0x0000001011107221 */ /* 0x000fe20000000100 */
[----:B------:R-:W-:-:S03]  /*0540*/  I2FP.F32.S32 R4, R14 ;  /* 0x0000000e00047245 */ /* 0x000fc60000201400 */
[----:B------:R-:W-:Y:S01]  /*0550*/  FADD R20, -R19, R20 ;  /* 0x0000001413147221 */ /* 0x000fe20000000100 */
[----:B------:R-:W-:-:S03]  /*0560*/  FFMA R17, R0, R16, R17 ;  /* 0x0000001000117223 */ /* 0x000fc60000000011 */
[----:B------:R-:W-:Y:S01]  /*0570*/  FFMA R20, R0, R20, R19 ;  /* 0x0000001400147223 */ /* 0x000fe20000000013 */
[----:B------:R-:W-:-:S03]  /*0580*/  FADD R4, R3, -R4 ;  /* 0x8000000403047221 */ /* 0x000fc60000000000 */
[----:B------:R-:W-:Y:S01]  /*0590*/  FADD R20, -R17, R20 ;  /* 0x0000001411147221 */ /* 0x000fe20000000100 */
[----:B------:R-:W-:-:S03]  /*05a0*/  IMAD.MOV.U32 R14, RZ, RZ, 0x3f000000 ;  /* 0x3f000000ff0e7424 */ /* 0x000fc600078e00ff */
[----:B------:R-:W-:-:S05]  /*05b0*/  FFMA R17, R4, R20, R17 ;  /* 0x0000001404117223 */ /* 0x000fca0000000011 */
[----:B------:R-:W-:-:S05]  /*05c0*/  LOP3.LUT R16, R14, 0x80000000, R17, 0xb8, !PT ;  /* 0x800000000e107812 */ /* 0x000fca00078eb811 */
[----:B------:R-:W-:Y:S01]  /*05d0*/  FADD.RZ R16, R17, R16 ;  /* 0x0000001011107221 */ /* 0x000fe2000000c000 */
[----:B------:R-:W-:-:S03]  /*05e0*/  IMAD R3, R2, 0x3, RZ ;  /* 0x0000000302037824 */ /* 0x000fc600078e02ff */
[----:B------:R-:W0:Y:S02]  /*05f0*/  F2I.U32.TRUNC.NTZ R5, R16 ;  /* 0x0000001000057305 */ /* 0x000e24000020f000 */
[----:B------:R-:W-:-:S04]  /*0600*/  IADD3 R2, P0, PT, R3, UR10, RZ ;  /* 0x0000000a03027c10 */ /* 0x000fc8000ff1e0ff */
[----:B------:R-:W-:-:S05]  /*0610*/  LEA.HI.X.SX32 R3, R3, UR11, 0x1, P0 ;  /* 0x0000000b03037c11 */ /* 0x000fca00080f0eff */
[----:B0-----:R0:W-:Y:S04]  /*0620*/  STG.E.U8 desc[UR4][R2.64], R5 ;  /* 0x0000000502007986 */ /* 0x0011e8000c101104 */
[----:B------:R-:W2:Y:S04]  /*0630*/  LDG.E.U8 R15, desc[UR4][R12.64+0x1] ;  /* 0x000001040c0f7981 */ /* 0x000ea8000c1e1100 */
[----:B------:R-:W3:Y:S04]  /*0640*/  LDG.E.U8 R17, desc[UR4][R6.64+0x1] ;  /* 0x0000010406117981 */ /* 0x000ee8000c1e1100 */
[----:B------:R-:W4:Y:S04]  /*0650*/  LDG.E.U8 R19, desc[UR4][R8.64+0x1] ;  /* 0x0000010408137981 */ /* 0x000f28000c1e1100 */
[----:B------:R-:W5:Y:S01]  /*0660*/  LDG.E.U8 R20, desc[UR4][R10.64+0x1] ;  /* 0x000001040a147981 */ /* 0x000f62000c1e1100 */
[----:B--2---:R-:W-:-:S02]  /*0670*/  I2FP.F32.U32 R15, R15 ;  /* 0x0000000f000f7245 */ /* 0x004fc40000201000 */
[----:B---3--:R-:W-:Y:S02]  /*0680*/  I2FP.F32.U32 R18, R17 ;  /* 0x0000001100127245 */ /* 0x008fe40000201000 */
[----:B----4-:R-:W-:Y:S02]  /*0690*/  I2FP.F32.U32 R19, R19 ;  /* 0x0000001300137245 */ /* 0x010fe40000201000 */
[----:B-----5:R-:W-:Y:S01]  /*06a0*/  I2FP.F32.U32 R20, R20 ;  /* 0x0000001400147245 */ /* 0x020fe20000201000 */
[----:B------:R-:W-:-:S04]  /*06b0*/  FADD R18, -R15, R18 ;  /* 0x000000120f127221 */ /* 0x000fc80000000100 */
[----:B------:R-:W-:Y:S01]  /*06c0*/  FADD R20, -R19, R20 ;  /* 0x0000001413147221 */ /* 0x000fe20000000100 */
[----:B------:R-:W-:-:S03]  /*06d0*/  FFMA R15, R0, R18, R15 ;  /* 0x00000012000f7223 */ /* 0x000fc6000000000f */
[----:B------:R-:W-:-:S04]  /*06e0*/  FFMA R20, R0, R20, R19 ;  /* 0x0000001400147223 */ /* 0x000fc80000000013 */
[----:B------:R-:W-:-:S04]  /*06f0*/  FADD R20, -R15, R20 ;  /* 0x000000140f147221 */ /* 0x000fc80000000100 */
[----:B------:R-:W-:-:S05]  /*0700*/  FFMA R15, R4, R20, R15 ;  /* 0x00000014040f7223 */ /* 0x000fca000000000f */
[----:B------:R-:W-:-:S05]  /*0710*/  LOP3.LUT R16, R14, 0x80000000, R15, 0xb8, !PT ;  /* 0x800000000e107812 */ /* 0x000fca00078eb80f */
[----:B------:R-:W-:-:S04]  /*0720*/  FADD.RZ R16, R15, R16 ;  /* 0x000000100f107221 */ /* 0x000fc8000000c000 */
[----:B0-----:R-:W0:Y:S02]  /*0730*/  F2I.U32.TRUNC.NTZ R5, R16 ;  /* 0x0000001000057305 */ /* 0x001e24000020f000 */
        /* <DEDUP_REMOVED lines=18> */
[----:B0-----:R-:W-:Y:S01]  /*0860*/  STG.E.U8 desc[UR4][R2.64+0x2], R5 ;  /* 0x0000020502007986 */ /* 0x001fe2000c101104 */
[----:B------:R-:W-:Y:S05]  /*0870*/  EXIT ;  /* 0x000000000000794d */ /* 0x000fea0003800000 */
        .weak           $__internal_0_$__cuda_sm3x_div_rn_noftz_f32_slowpath
        .type           $__internal_0_$__cuda_sm3x_div_rn_noftz_f32_slowpath,@function
        .size           $__internal_0_$__cuda_sm3x_div_rn_noftz_f32_slowpath,(.L_x_50 - $__internal_0_$__cuda_sm3x_div_rn_noftz_f32_slowpath)
$__internal_0_$__cuda_sm3x_div_rn_noftz_f32_slowpath:
[----:B------:R-:W-:Y:S02]  /*0880*/  SHF.R.U32.HI R10, RZ, 0x17, R3 ;  /* 0x00000017ff0a7819 */ /* 0x000fe40000011603 */
[----:B------:R-:W-:Y:S02]  /*0890*/  SHF.R.U32.HI R9, RZ, 0x17, R0 ;  /* 0x00000017ff097819 */ /* 0x000fe40000011600 */
[----:B------:R-:W-:Y:S02]  /*08a0*/  LOP3.LUT R14, R10, 0xff, RZ, 0xc0, !PT ;  /* 0x000000ff0a0e7812 */ /* 0x000fe400078ec0ff */
[----:B------:R-:W-:-:S03]  /*08b0*/  LOP3.LUT R12, R9, 0xff, RZ, 0xc0, !PT ;  /* 0x000000ff090c7812 */ /* 0x000fc600078ec0ff */
[----:B------:R-:W-:Y:S02]  /*08c0*/  VIADD R11, R14, 0xffffffff ;  /* 0xffffffff0e0b7836 */ /* 0x000fe40000000000 */
[----:B------:R-:W-:-:S03]  /*08d0*/  VIADD R10, R12, 0xffffffff ;  /* 0xffffffff0c0a7836 */ /* 0x000fc60000000000 */
[----:B------:R-:W-:-:S04]  /*08e0*/  ISETP.GT.U32.AND P0, PT, R11, 0xfd, PT ;  /* 0x000000fd0b00780c */ /* 0x000fc80003f04070 */
[----:B------:R-:W-:-:S13]  /*08f0*/  ISETP.GT.U32.OR P0, PT, R10, 0xfd, P0 ;  /* 0x000000fd0a00780c */ /* 0x000fda0000704470 */
[----:B------:R-:W-:Y:S01]  /*0900*/  @!P0 IMAD.MOV.U32 R9, RZ, RZ, RZ ;  /* 0x000000ffff098224 */ /* 0x000fe200078e00ff */
[----:B------:R-:W-:Y:S06]  /*0910*/  @!P0 BRA `(.L_x_3) ;  /* 0x00000000005c8947 */ /* 0x000fec0003800000 */
[----:B------:R-:W-:Y:S02]  /*0920*/  FSETP.GTU.FTZ.AND P0, PT, |R0|, +INF , PT ;  /* 0x7f8000000000780b */ /* 0x000fe40003f1c200 */
[----:B------:R-:W-:-:S04]  /*0930*/  FSETP.GTU.FTZ.AND P1, PT, |R3|, +INF , PT ;  /* 0x7f8000000300780b */ /* 0x000fc80003f3c200 */
[----:B------:R-:W-:-:S13]  /*0940*/  PLOP3.LUT P0, PT, P0, P1, PT, 0xf8, 0x8f ;  /* 0x00000000008f781c */ /* 0x000fda0000703f70 */
[----:B------:R-:W-:Y:S05]  /*0950*/  @P0 BRA `(.L_x_4) ;  /* 0x0000000400440947 */ /* 0x000fea0003800000 */
[----:B------:R-:W-:-:S13]  /*0960*/  LOP3.LUT P0, RZ, R3, 0x7fffffff, R0, 0xc8, !PT ;  /* 0x7fffffff03ff7812 */ /* 0x000fda000780c800 */
[----:B------:R-:W-:Y:S05]  /*0970*/  @!P0 BRA `(.L_x_5) ;  /* 0x0000000400348947 */ /* 0x000fea0003800000 */
[C---:B------:R-:W-:Y:S02]  /*0980*/  FSETP.NEU.FTZ.AND P1, PT, |R0|.reuse, +INF , PT ;  /* 0x7f8000000000780b */ /* 0x040fe40003f3d200 */
[----:B------:R-:W-:Y:S02]  /*0990*/  FSETP.NEU.FTZ.AND P2, PT, |R3|, +INF , PT ;  /* 0x7f8000000300780b */ /* 0x000fe40003f5d200 */
[----:B------:R-:W-:-:S11]  /*09a0*/  FSETP.NEU.FTZ.AND P0, PT, |R0|, +INF , PT ;  /* 0x7f8000000000780b */ /* 0x000fd60003f1d200 */
[----:B------:R-:W-:Y:S05]  /*09b0*/  @!P2 BRA !P1, `(.L_x_5) ;  /* 0x000000040024a947 */ /* 0x000fea0004800000 */
[----:B------:R-:W-:-:S04]  /*09c0*/  LOP3.LUT P1, RZ, R0, 0x7fffffff, RZ, 0xc0, !PT ;  /* 0x7fffffff00ff7812 */ /* 0x000fc8000782c0ff */
[----:B------:R-:W-:-:S13]  /*09d0*/  PLOP3.LUT P1, PT, P2, P1, PT, 0x2f, 0xf2 ;  /* 0x0000000000f2781c */ /* 0x000fda0001722577 */
[----:B------:R-:W-:Y:S05]  /*09e0*/  @P1 BRA `(.L_x_6) ;  /* 0x0000000400101947 */ /* 0x000fea0003800000 */
[----:B------:R-:W-:-:S04]  /*09f0*/  LOP3.LUT P1, RZ, R3, 0x7fffffff, RZ, 0xc0, !PT ;  /* 0x7fffffff03ff7812 */ /* 0x000fc8000782c0ff */
[----:B------:R-:W-:-:S13]  /*0a00*/  PLOP3.LUT P0, PT, P0, P1, PT, 0x2f, 0xf2 ;  /* 0x0000000000f2781c */ /* 0x000fda0000702577 */
[----:B------:R-:W-:Y:S05]  /*0a10*/  @P0 BRA `(.L_x_7) ;  /* 0x0000000000f80947 */ /* 0x000fea0003800000 */
[----:B------:R-:W-:Y:S02]  /*0a20*/  ISETP.GE.AND P0, PT, R10, RZ, PT ;  /* 0x000000ff0a00720c */ /* 0x000fe40003f06270 */
[----:B------:R-:W-:-:S11]  /*0a30*/  ISETP.GE.AND P1, PT, R11, RZ, PT ;  /* 0x000000ff0b00720c */ /* 0x000fd60003f26270 */
[----:B------:R-:W-:Y:S02]  /*0a40*/  @P0 IMAD.MOV.U32 R9, RZ, RZ, RZ ;  /* 0x000000ffff090224 */ /* 0x000fe400078e00ff */
[----:B------:R-:W-:Y:S01]  /*0a50*/  @!P0 FFMA R0, R0, 1.84467440737095516160e+19, RZ ;  /* 0x5f80000000008823 */ /* 0x000fe200000000ff */
[----:B------:R-:W-:Y:S02]  /*0a60*/  @!P0 IMAD.MOV.U32 R9, RZ, RZ, -0x40 ;  /* 0xffffffc0ff098424 */ /* 0x000fe400078e00ff */
[----:B------:R-:W-:Y:S02]  /*0a70*/  @!P1 FFMA R3, R3, 1.84467440737095516160e+19, RZ ;  /* 0x5f80000003039823 */ /* 0x000fe400000000ff */
[----:B------:R-:W-:-:S07]  /*0a80*/  @!P1 VIADD R9, R9, 0x40 ;  /* 0x0000004009099836 */ /* 0x000fce0000000000 */
.L_x_3:
[----:B------:R-:W-:-:S05]  /*0a90*/  LEA R10, R14, 0xc0800000, 0x17 ;  /* 0xc08000000e0a7811 */ /* 0x000fca00078eb8ff */
[----:B------:R-:W-:Y:S02]  /*0aa0*/  IMAD.IADD R10, R3, 0x1, -R10 ;  /* 0x00000001030a7824 */ /* 0x000fe400078e0a0a */
[----:B------:R-:W-:Y:S02]  /*0ab0*/  VIADD R3, R12, 0xffffff81 ;  /* 0xffffff810c037836 */ /* 0x000fe40000000000 */
[----:B------:R0:W1:Y:S01]  /*0ac0*/  MUFU.RCP R11, R10 ;  /* 0x0000000a000b7308 */ /* 0x0000620000001000 */
[----:B------:R-:W-:Y:S01]  /*0ad0*/  FADD.FTZ R13, -R10, -RZ ;  /* 0x800000ff0a0d7221 */ /* 0x000fe20000010100 */
[C---:B------:R-:W-:Y:S01]  /*0ae0*/  IMAD R0, R3.reuse, -0x800000, R0 ;  /* 0xff80000003007824 */ /* 0x040fe200078e0200 */
[----:B0-----:R-:W-:-:S05]  /*0af0*/  IADD3 R10, PT, PT, R3, 0x7f, -R14 ;  /* 0x0000007f030a7810 */ /* 0x001fca0007ffe80e */
[----:B------:R-:W-:Y:S02]  /*0b00*/  IMAD.IADD R10, R10, 0x1, R9 ;  /* 0x000000010a0a7824 */ /* 0x000fe400078e0209 */
[----:B-1----:R-:W-:-:S04]  /*0b10*/  FFMA R12, R11, R13, 1 ;  /* 0x3f8000000b0c7423 */ /* 0x002fc8000000000d */
[----:B------:R-:W-:-:S04]  /*0b20*/  FFMA R16, R11, R12, R11 ;  /* 0x0000000c0b107223 */ /* 0x000fc8000000000b */
[----:B------:R-:W-:-:S04]  /*0b30*/  FFMA R11, R0, R16, RZ ;  /* 0x00000010000b7223 */ /* 0x000fc800000000ff */
[----:B------:R-:W-:-:S04]  /*0b40*/  FFMA R12, R13, R11, R0 ;  /* 0x0000000b0d0c7223 */ /* 0x000fc80000000000 */
[----:B------:R-:W-:-:S04]  /*0b50*/  FFMA R11, R16, R12, R11 ;  /* 0x0000000c100b7223 */ /* 0x000fc8000000000b */
[----:B------:R-:W-:-:S04]  /*0b60*/  FFMA R12, R13, R11, R0 ;  /* 0x0000000b0d0c7223 */ /* 0x000fc80000000000 */
[----:B------:R-:W-:-:S05]  /*0b70*/  FFMA R0, R16, R12, R11 ;  /* 0x0000000c10007223 */ /* 0x000fca000000000b */
[----:B------:R-:W-:-:S04]  /*0b80*/  SHF.R.U32.HI R3, RZ, 0x17, R0 ;  /* 0x00000017ff037819 */ /* 0x000fc80000011600 */
[----:B------:R-:W-:-:S05]  /*0b90*/  LOP3.LUT R3, R3, 0xff, RZ, 0xc0, !PT ;  /* 0x000000ff03037812 */ /* 0x000fca00078ec0ff */
[----:B------:R-:W-:-:S04]  /*0ba0*/  IMAD.IADD R13, R3, 0x1, R10 ;  /* 0x00000001030d7824 */ /* 0x000fc800078e020a */
[----:B------:R-:W-:-:S05]  /*0bb0*/  VIADD R3, R13, 0xffffffff ;  /* 0xffffffff0d037836 */ /* 0x000fca0000000000 */
[----:B------:R-:W-:-:S13]  /*0bc0*/  ISETP.GE.U32.AND P0, PT, R3, 0xfe, PT ;  /* 0x000000fe0300780c */ /* 0x000fda0003f06070 */
[----:B------:R-:W-:Y:S05]  /*0bd0*/  @!P0 BRA `(.L_x_8) ;  /* 0x0000000000808947 */ /* 0x000fea0003800000 */
[----:B------:R-:W-:-:S13]  /*0be0*/  ISETP.GT.AND P0, PT, R13, 0xfe, PT ;  /* 0x000000fe0d00780c */ /* 0x000fda0003f04270 */
[----:B------:R-:W-:Y:S05]  /*0bf0*/  @P0 BRA `(.L_x_9) ;  /* 0x00000000006c0947 */ /* 0x000fea0003800000 */
[----:B------:R-:W-:-:S13]  /*0c00*/  ISETP.GE.AND P0, PT, R13, 0x1, PT ;  /* 0x000000010d00780c */ /* 0x000fda0003f06270 */
[----:B------:R-:W-:Y:S05]  /*0c10*/  @P0 BRA `(.L_x_10) ;  /* 0x0000000000980947 */ /* 0x000fea0003800000 */
[----:B------:R-:W-:Y:S02]  /*0c20*/  ISETP.GE.AND P0, PT, R13, -0x18, PT ;  /* 0xffffffe80d00780c */ /* 0x000fe40003f06270 */
[----:B------:R-:W-:-:S11]  /*0c30*/  LOP3.LUT R0, R0, 0x80000000, RZ, 0xc0, !PT ;  /* 0x8000000000007812 */ /* 0x000fd600078ec0ff */
[----:B------:R-:W-:Y:S05]  /*0c40*/  @!P0 BRA `(.L_x_10) ;  /* 0x00000000008c8947 */ /* 0x000fea0003800000 */
[CCC-:B------:R-:W-:Y:S01]  /*0c50*/  FFMA.RZ R3, R16.reuse, R12.reuse, R11.reuse ;  /* 0x0000000c10037223 */ /* 0x1c0fe2000000c00b */
[CCC-:B------:R-:W-:Y:S01]  /*0c60*/  FFMA.RM R10, R16.reuse, R12.reuse, R11.reuse ;  /* 0x0000000c100a7223 */ /* 0x1c0fe2000000400b */
[C---:B------:R-:W-:Y:S02]  /*0c70*/  ISETP.NE.AND P2, PT, R13.reuse, RZ, PT ;  /* 0x000000ff0d00720c */ /* 0x040fe40003f45270 */
[----:B------:R-:W-:Y:S02]  /*0c80*/  ISETP.NE.AND P1, PT, R13, RZ, PT ;  /* 0x000000ff0d00720c */ /* 0x000fe40003f25270 */
[----:B------:R-:W-:Y:S01]  /*0c90*/  LOP3.LUT R9, R3, 0x7fffff, RZ, 0xc0, !PT ;  /* 0x007fffff03097812 */ /* 0x000fe200078ec0ff */
[----:B------:R-:W-:Y:S01]  /*0ca0*/  FFMA.RP R3, R16, R12, R11 ;  /* 0x0000000c10037223 */ /* 0x000fe2000000800b */
[----:B------:R-:W-:Y:S02]  /*0cb0*/  VIADD R12, R13, 0x20 ;  /* 0x000000200d0c7836 */ /* 0x000fe40000000000 */
[----:B------:R-:W-:Y:S01]  /*0cc0*/  LOP3.LUT R9, R9, 0x800000, RZ, 0xfc, !PT ;  /* 0x0080000009097812 */ /* 0x000fe200078efcff */
[----:B------:R-:W-:Y:S01]  /*0cd0*/  IMAD.MOV R11, RZ, RZ, -R13 ;  /* 0x000000ffff0b7224 */ /* 0x000fe200078e0a0d */
[----:B------:R-:W-:-:S02]  /*0ce0*/  FSETP.NEU.FTZ.AND P0, PT, R3, R10, PT ;  /* 0x0000000a0300720b */ /* 0x000fc40003f1d000 */
[----:B------:R-:W-:Y:S02]  /*0cf0*/  SHF.L.U32 R12, R9, R12, RZ ;  /* 0x0000000c090c7219 */ /* 0x000fe400000006ff */
[----:B------:R-:W-:Y:S02]  /*0d00*/  SEL R10, R11, RZ, P2 ;  /* 0x000000ff0b0a7207 */ /* 0x000fe40001000000 */
[----:B------:R-:W-:Y:S02]  /*0d10*/  ISETP.NE.AND P1, PT, R12, RZ, P1 ;  /* 0x000000ff0c00720c */ /* 0x000fe40000f25270 */
[----:B------:R-:W-:Y:S02]  /*0d20*/  SHF.R.U32.HI R10, RZ, R10, R9 ;  /* 0x0000000aff0a7219 */ /* 0x000fe40000011609 */
[----:B------:R-:W-:Y:S02]  /*0d30*/  PLOP3.LUT P0, PT, P0, P1, PT, 0xf8, 0x8f ;  /* 0x00000000008f781c */ /* 0x000fe40000703f70 */
[----:B------:R-:W-:-:S02]  /*0d40*/  SHF.R.U32.HI R12, RZ, 0x1, R10 ;  /* 0x00000001ff0c7819 */ /* 0x000fc4000001160a */
[----:B------:R-:W-:-:S04]  /*0d50*/  SEL R3, RZ, 0x1, !P0 ;  /* 0x00000001ff037807 */ /* 0x000fc80004000000 */
[----:B------:R-:W-:-:S04]  /*0d60*/  LOP3.LUT R3, R3, 0x1, R12, 0xf8, !PT ;  /* 0x0000000103037812 */ /* 0x000fc800078ef80c */
[----:B------:R-:W-:-:S05]  /*0d70*/  LOP3.LUT R3, R3, R10, RZ, 0xc0, !PT ;  /* 0x0000000a03037212 */ /* 0x000fca00078ec0ff */
[----:B------:R-:W-:-:S05]  /*0d80*/  IMAD.IADD R3, R12, 0x1, R3 ;  /* 0x000000010c037824 */ /* 0x000fca00078e0203 */
[----:B------:R-:W-:Y:S01]  /*0d90*/  LOP3.LUT R0, R3, R0, RZ, 0xfc, !PT ;  /* 0x0000000003007212 */ /* 0x000fe200078efcff */
[----:B------:R-:W-:Y:S06]  /*0da0*/  BRA `(.L_x_10) ;  /* 0x0000000000347947 */ /* 0x000fec0003800000 */
.L_x_9:
[----:B------:R-:W-:-:S04]  /*0db0*/  LOP3.LUT R0, R0, 0x80000000, RZ, 0xc0, !PT ;  /* 0x8000000000007812 */ /* 0x000fc800078ec0ff */
[----:B------:R-:W-:Y:S01]  /*0dc0*/  LOP3.LUT R0, R0, 0x7f800000, RZ, 0xfc, !PT ;  /* 0x7f80000000007812 */ /* 0x000fe200078efcff */
[----:B------:R-:W-:Y:S06]  /*0dd0*/  BRA `(.L_x_10) ;  /* 0x0000000000287947 */ /* 0x000fec0003800000 */
.L_x_8:
[----:B------:R-:W-:Y:S01]  /*0de0*/  IMAD R0, R10, 0x800000, R0 ;  /* 0x008000000a007824 */ /* 0x000fe200078e0200 */
[----:B------:R-:W-:Y:S06]  /*0df0*/  BRA `(.L_x_10) ;  /* 0x0000000000207947 */ /* 0x000fec0003800000 */
.L_x_7:
[----:B------:R-:W-:-:S04]  /*0e00*/  LOP3.LUT R0, R3, 0x80000000, R0, 0x48, !PT ;  /* 0x8000000003007812 */ /* 0x000fc800078e4800 */
[----:B------:R-:W-:Y:S01]  /*0e10*/  LOP3.LUT R0, R0, 0x7f800000, RZ, 0xfc, !PT ;  /* 0x7f80000000007812 */ /* 0x000fe200078efcff */
[----:B------:R-:W-:Y:S06]  /*0e20*/  BRA `(.L_x_10) ;  /* 0x0000000000147947 */ /* 0x000fec0003800000 */
.L_x_6:
[----:B------:R-:W-:Y:S01]  /*0e30*/  LOP3.LUT R0, R3, 0x80000000, R0, 0x48, !PT ;  /* 0x8000000003007812 */ /* 0x000fe200078e4800 */
[----:B------:R-:W-:Y:S06]  /*0e40*/  BRA `(.L_x_10) ;  /* 0x00000000000c7947 */ /* 0x000fec0003800000 */
.L_x_5:
[----:B------:R-:W0:Y:S01]  /*0e50*/  MUFU.RSQ R0, -QNAN ;  /* 0xffc0000000007908 */ /* 0x000e220000001400 */
[----:B------:R-:W-:Y:S05]  /*0e60*/  BRA `(.L_x_10) ;  /* 0x0000000000047947 */ /* 0x000fea0003800000 */
.L_x_4:
[----:B------:R-:W-:-:S07]  /*0e70*/  FADD.FTZ R0, R0, R3 ;  /* 0x0000000300007221 */ /* 0x000fce0000010000 */
.L_x_10:
[----:B------:R-:W-:-:S04]  /*0e80*/  IMAD.MOV.U32 R9, RZ, RZ, 0x0 ;  /* 0x00000000ff097424 */ /* 0x000fc800078e00ff */
[----:B0-----:R-:W-:Y:S05]  /*0e90*/  RET.REL.NODEC R8 `(_Z17resizeImageKernelPhS_iiii) ;  /* 0xfffffff008587950 */ /* 0x001fea0003c3ffff */
.L_x_11:
        /* <DEDUP_REMOVED lines=14> */
.L_x_50:


//--------------------- .text._Z15grayscaleKernelPhii --------------------------
	.section	.text._Z15grayscaleKernelPhii,"ax",@progbits
	.align	128
        .global         _Z15grayscaleKernelPhii
        .type           _Z15grayscaleKernelPhii,@function
        .size           _Z15grayscaleKernelPhii,(.L_x_56 - _Z15grayscaleKernelPhii)
        .other          _Z15grayscaleKernelPhii,@"STO_CUDA_ENTRY STV_DEFAULT"
_Z15grayscaleKernelPhii:
.text._Z15grayscaleKernelPhii:
        /* <DEDUP_REMOVED lines=14> */
[----:B------:R-:W-:Y:S01]  /*00e0*/  IMAD R0, R3, UR6, R0 ;  /* 0x0000000603007c24 */ /* 0x000fe2000f8e0200 */
[----:B------:R-:W1:Y:S03]  /*00f0*/  LDCU.64 UR4, c[0x0][0x358] ;  /* 0x00006b00ff0477ac */ /* 0x000e660008000a00 */
[----:B------:R-:W-:-:S05]  /*0100*/  IMAD R0, R0, 0x3, RZ ;  /* 0x0000000300007824 */ /* 0x000fca00078e02ff */
[----:B0-----:R-:W-:-:S04]  /*0110*/  IADD3 R2, P0, PT, R0, UR8, RZ ;  /* 0x0000000800027c10 */ /* 0x001fc8000ff1e0ff */
[----:B------:R-:W-:-:S05]  /*0120*/  LEA.HI.X.SX32 R3, R0, UR9, 0x1, P0 ;  /* 0x0000000900037c11 */ /* 0x000fca00080f0eff */
[----:B-1----:R-:W2:Y:S04]  /*0130*/  LDG.E.U8 R4, desc[UR4][R2.64+0x1] ;  /* 0x0000010402047981 */ /* 0x002ea8000c1e1100 */
[----:B------:R-:W3:Y:S04]  /*0140*/  LDG.E.U8 R0, desc[UR4][R2.64] ;  /* 0x0000000402007981 */ /* 0x000ee8000c1e1100 */
[----:B------:R-:W4:Y:S01]  /*0150*/  LDG.E.U8 R5, desc[UR4][R2.64+0x2] ;  /* 0x0000020402057981 */ /* 0x000f22000c1e1100 */
[----:B--2---:R-:W-:Y:S02]  /*0160*/  I2FP.F32.U32 R4, R4 ;  /* 0x0000000400047245 */ /* 0x004fe40000201000 */
[----:B---3--:R-:W-:-:S03]  /*0170*/  I2FP.F32.U32 R0, R0 ;  /* 0x0000000000007245 */ /* 0x008fc60000201000 */
[----:B------:R-:W-:Y:S01]  /*0180*/  FMUL R7, R4, 0.58700001239776611328 ;  /* 0x3f1645a204077820 */ /* 0x000fe20000400000 */
[----:B----4-:R-:W-:-:S03]  /*0190*/  I2FP.F32.U32 R5, R5 ;  /* 0x0000000500057245 */ /* 0x010fc60000201000 */
[----:B------:R-:W-:-:S04]  /*01a0*/  FFMA R0, R0, 0.29899999499320983887, R7 ;  /* 0x3e99168700007823 */ /* 0x000fc80000000007 */
[----:B------:R-:W-:-:S04]  /*01b0*/  FFMA R0, R5, 0.11400000005960464478, R0 ;  /* 0x3de978d505007823 */ /* 0x000fc80000000000 */
[----:B------:R-:W0:Y:S02]  /*01c0*/  F2I.U32.TRUNC.NTZ R5, R0 ;  /* 0x0000000000057305 */ /* 0x000e24000020f000 */
[----:B0-----:R-:W-:Y:S04]  /*01d0*/  STG.E.U8 desc[UR4][R2.64], R5 ;  /* 0x0000000502007986 */ /* 0x001fe8000c101104 */
[----:B------:R-:W-:Y:S04]  /*01e0*/  STG.E.U8 desc[UR4][R2.64+0x1], R5 ;  /* 0x0000010502007986 */ /* 0x000fe8000c101104 */
[----:B------:R-:W-:Y:S01]  /*01f0*/  STG.E.U8 desc[UR4][R2.64+0x2], R5 ;  /* 0x0000020502007986 */ /* 0x000fe2000c101104 */
[----:B------:R-:W-:Y:S05]  /*0200*/  EXIT ;  /* 0x000000000000794d */ /* 0x000fea0003800000 */
.L_x_12:
        /* <DEDUP_REMOVED lines=15> */
.L_x_56:


//--------------------- .text._Z10cropKernelPKhPhiiiiii --------------------------
	.section	.text._Z10cropKernelPKhPhiiiiii,"ax",@progbits
	.align	128
        .global         _Z10cropKernelPKhPhiiiiii
        .type           _Z10cropKernelPKhPhiiiiii,@function
        .size           _Z10cropKernelPKhPhiiiiii,(.L_x_57 - _Z10cropKernelPKhPhiiiiii)
        .other          _Z10cropKernelPKhPhiiiiii,@"STO_CUDA_ENTRY STV_DEFAULT"
_Z10cropKernelPKhPhiiiiii:
.text._Z10cropKernelPKhPhiiiiii:
        /* <DEDUP_REMOVED lines=13> */
[----:B------:R-:W0:Y:S02]  /*00d0*/  LDCU.128 UR8, c[0x0][0x390] ;  /* 0x00007200ff0877ac */ /* 0x000e240008000c00 */
[----:B0-----:R-:W-:Y:S02]  /*00e0*/  VIADD R3, R5, UR11 ;  /* 0x0000000b05037c36 */ /* 0x001fe40008000000 */
[----:B------:R-:W-:-:S03]  /*00f0*/  VIADD R2, R0, UR10 ;  /* 0x0000000a00027c36 */ /* 0x000fc60008000000 */
[----:B------:R-:W-:-:S04]  /*0100*/  ISETP.GE.AND P0, PT, R3, UR9, PT ;  /* 0x0000000903007c0c */ /* 0x000fc8000bf06270 */
[----:B------:R-:W-:-:S13]  /*0110*/  ISETP.GE.OR P0, PT, R2, UR8, P0 ;  /* 0x0000000802007c0c */ /* 0x000fda0008706670 */
[----:B------:R-:W-:Y:S05]  /*0120*/  @P0 EXIT ;  /* 0x000000000000094d */ /* 0x000fea0003800000 */
[----:B------:R-:W0:Y:S01]  /*0130*/  LDCU.128 UR12, c[0x0][0x380] ;  /* 0x00007000ff0c77ac */ /* 0x000e220008000c00 */
        /* <DEDUP_REMOVED lines=8> */
[----:B------:R-:W-:-:S04]  /*01c0*/  IMAD R0, R5, UR6, R0 ;  /* 0x0000000605007c24 */ /* 0x000fc8000f8e0200 */
[----:B------:R-:W-:-:S05]  /*01d0*/  IMAD R0, R0, 0x3, RZ ;  /* 0x0000000300007824 */ /* 0x000fca00078e02ff */
[----:B------:R-:W-:-:S04]  /*01e0*/  IADD3 R4, P0, PT, R0, UR14, RZ ;  /* 0x0000000e00047c10 */ /* 0x000fc8000ff1e0ff */
[----:B------:R-:W-:-:S05]  /*01f0*/  LEA.HI.X.SX32 R5, R0, UR15, 0x1, P0 ;  /* 0x0000000f00057c11 */ /* 0x000fca00080f0eff */
[----:B--2---:R-:W-:Y:S04]  /*0200*/  STG.E.U8 desc[UR4][R4.64], R7 ;  /* 0x0000000704007986 */ /* 0x004fe8000c101104 */
[----:B---3--:R-:W-:Y:S04]  /*0210*/  STG.E.U8 desc[UR4][R4.64+0x1], R9 ;  /* 0x0000010904007986 */ /* 0x008fe8000c101104 */
[----:B----4-:R-:W-:Y:S01]  /*0220*/  STG.E.U8 desc[UR4][R4.64+0x2], R11 ;  /* 0x0000020b04007986 */ /* 0x010fe2000c101104 */
[----:B------:R-:W-:Y:S05]  /*0230*/  EXIT ;  /* 0x000000000000794d */ /* 0x000fea0003800000 */
.L_x_13:
        /* <DEDUP_REMOVED lines=12> */
.L_x_57:


//--------------------- .text._Z12resizeKernelPKhPhiiii --------------------------
	.section	.text._Z12resizeKernelPKhPhiiii,"ax",@progbits
	.align	128
        .global         _Z12resizeKernelPKhPhiiii
        .type           _Z12resizeKernelPKhPhiiii,@function
        .size           _Z12resizeKernelPKhPhiiii,(.L_x_52 - _Z12resizeKernelPKhPhiiii)
        .other          _Z12resizeKernelPKhPhiiii,@"STO_CUDA_ENTRY STV_DEFAULT"
_Z12resizeKernelPKhPhiiii:
.text._Z12resizeKernelPKhPhiiii:
        /* <DEDUP_REMOVED lines=13> */
[----:B------:R-:W0:Y:S01]  /*00d0*/  LDCU UR4, c[0x0][0x390] ;  /* 0x00007200ff0477ac */ /* 0x000e220008000800 */
[----:B------:R-:W-:-:S04]  /*00e0*/  I2FP.F32.S32 R3, UR6 ;  /* 0x0000000600037c45 */ /* 0x000fc80008201400 */
[----:B------:R-:W1:Y:S01]  /*00f0*/  MUFU.RCP R2, R3 ;  /* 0x0000000300027308 */ /* 0x000e620000001000 */
[----:B0-----:R-:W-:-:S07]  /*0100*/  I2FP.F32.S32 R0, UR4 ;  /* 0x0000000400007c45 */ /* 0x001fce0008201400 */
[----:B------:R-:W0:Y:S01]  /*0110*/  FCHK P0, R0, R3 ;  /* 0x0000000300007302 */ /* 0x000e220000000000 */
[----:B-1----:R-:W-:-:S04]  /*0120*/  FFMA R5, -R3, R2, 1 ;  /* 0x3f80000003057423 */ /* 0x002fc80000000102 */
[----:B------:R-:W-:-:S04]  /*0130*/  FFMA R5, R2, R5, R2 ;  /* 0x0000000502057223 */ /* 0x000fc80000000002 */
[----:B------:R-:W-:-:S04]  /*0140*/  FFMA R2, R0, R5, RZ ;  /* 0x0000000500027223 */ /* 0x000fc800000000ff */
[----:B------:R-:W-:-:S04]  /*0150*/  FFMA R4, -R3, R2, R0 ;  /* 0x0000000203047223 */ /* 0x000fc80000000100 */
[----:B------:R-:W-:Y:S01]  /*0160*/  FFMA R2, R5, R4, R2 ;  /* 0x0000000405027223 */ /* 0x000fe20000000002 */
[----:B0-----:R-:W-:Y:S06]  /*0170*/  @!P0 BRA `(.L_x_14) ;  /* 0x00000000000c8947 */ /* 0x001fec0003800000 */
[----:B------:R-:W-:-:S07]  /*0180*/  MOV R4, 0x1a0 ;  /* 0x000001a000047802 */ /* 0x000fce0000000f00 */
[----:B------:R-:W-:Y:S05]  /*0190*/  CALL.REL.NOINC `($__internal_2_$__cuda_sm3x_div_rn_noftz_f32_slowpath) ;  /* 0x00000010007c7944 */ /* 0x000fea0003c00000 */
[----:B------:R-:W-:-:S07]  /*01a0*/  IMAD.MOV.U32 R2, RZ, RZ, R7 ;  /* 0x000000ffff027224 */ /* 0x000fce00078e0007 */
.L_x_14:
[----:B------:R-:W0:Y:S02]  /*01b0*/  LDCU UR4, c[0x0][0x39c] ;  /* 0x00007380ff0477ac */ /* 0x000e240008000800 */
[----:B0-----:R-:W-:Y:S01]  /*01c0*/  I2FP.F32.U32 R3, UR4 ;  /* 0x0000000400037c45 */ /* 0x001fe20008201000 */
[----:B------:R-:W0:Y:S03]  /*01d0*/  LDCU UR4, c[0x0][0x394] ;  /* 0x00007280ff0477ac */ /* 0x000e260008000800 */
[----:B------:R-:W1:Y:S01]  /*01e0*/  MUFU.RCP R4, R3 ;  /* 0x0000000300047308 */ /* 0x000e620000001000 */
[----:B0-----:R-:W-:Y:S01]  /*01f0*/  I2FP.F32.S32 R0, UR4 ;  /* 0x0000000400007c45 */ /* 0x001fe20008201400 */
[----:B------:R-:W0:Y:S01]  /*0200*/  LDCU.64 UR4, c[0x0][0x358] ;  /* 0x00006b00ff0477ac */ /* 0x000e220008000a00 */
[----:B-1----:R-:W-:-:S05]  /*0210*/  FFMA R5, -R3, R4, 1 ;  /* 0x3f80000003057423 */ /* 0x002fca0000000104 */
[----:B------:R-:W1:Y:S01]  /*0220*/  FCHK P0, R0, R3 ;  /* 0x0000000300007302 */ /* 0x000e620000000000 */
[----:B------:R-:W-:-:S04]  /*0230*/  FFMA R5, R4, R5, R4 ;  /* 0x0000000504057223 */ /* 0x000fc80000000004 */
[----:B------:R-:W-:-:S04]  /*0240*/  FFMA R4, R0, R5, RZ ;  /* 0x0000000500047223 */ /* 0x000fc800000000ff */
[----:B------:R-:W-:-:S04]  /*0250*/  FFMA R6, -R3, R4, R0 ;  /* 0x0000000403067223 */ /* 0x000fc80000000100 */
[----:B------:R-:W-:Y:S01]  /*0260*/  FFMA R4, R5, R6, R4 ;  /* 0x0000000605047223 */ /* 0x000fe20000000004 */
[----:B01----:R-:W-:Y:S06]  /*0270*/  @!P0 BRA `(.L_x_15) ;  /* 0x00000000000c8947 */ /* 0x003fec0003800000 */
[----:B------:R-:W-:-:S07]  /*0280*/  MOV R4, 0x2a0 ;  /* 0x000002a000047802 */ /* 0x000fce0000000f00 */
[----:B------:R-:W-:Y:S05]  /*0290*/  CALL.REL.NOINC `($__internal_2_$__cuda_sm3x_div_rn_noftz_f32_slowpath) ;  /* 0x00000010003c7944 */ /* 0x000fea0003c00000 */
[----:B------:R-:W-:-:S07]  /*02a0*/  IMAD.MOV.U32 R4, RZ, RZ, R7 ;  /* 0x000000ffff047224 */ /* 0x000fce00078e0007 */
.L_x_15:
[----:B------:R-:W-:Y:S01]  /*02b0*/  I2FP.F32.S32 R3, R8 ;  /* 0x0000000800037245 */ /* 0x000fe20000201400 */
[----:B------:R-:W0:Y:S01]  /*02c0*/  LDCU.64 UR6, c[0x0][0x380] ;  /* 0x00007000ff0677ac */ /* 0x000e220008000a00 */
[----:B------:R-:W-:-:S03]  /*02d0*/  I2FP.F32.U32 R5, R9 ;  /* 0x0000000900057245 */ /* 0x000fc60000201000 */
[----:B------:R-:W-:Y:S02]  /*02e0*/  FMUL R24, R3, R2 ;  /* 0x0000000203187220 */ /* 0x000fe40000400000 */
[----:B------:R-:W-:Y:S01]  /*02f0*/  FMUL R4, R5, R4 ;  /* 0x0000000405047220 */ /* 0x000fe20000400000 */
[----:B------:R-:W1:Y:S03]  /*0300*/  LDC.64 R2, c[0x0][0x390] ;  /* 0x0000e400ff027b82 */ /* 0x000e660000000a00 */
[----:B------:R-:W2:Y:S08]  /*0310*/  F2F.F64.F32 R24, R24 ;  /* 0x0000001800187310 */ /* 0x000eb00000201800 */
[----:B------:R-:W3:Y:S08]  /*0320*/  F2F.F64.F32 R20, R4 ;  /* 0x0000000400147310 */ /* 0x000ef00000201800 */
[----:B--2---:R-:W2:Y:S01]  /*0330*/  F2I.F64.FLOOR R35, R24 ;  /* 0x0000001800237311 */ /* 0x004ea20000305100 */
[----:B-1----:R-:W-:-:S02]  /*0340*/  VIADD R0, R2, 0xffffffff ;  /* 0xffffffff02007836 */ /* 0x002fc40000000000 */
[----:B------:R-:W-:-:S05]  /*0350*/  VIADD R3, R3, 0xffffffff ;  /* 0xffffffff03037836 */ /* 0x000fca0000000000 */
[----:B---3--:R-:W1:Y:S01]  /*0360*/  F2I.F64.FLOOR R34, R20 ;  /* 0x0000001400227311 */ /* 0x008e620000305100 */
[----:B--2---:R-:W-:-:S04]  /*0370*/  VIMNMX.RELU R35, PT, PT, R0, R35, PT ;  /* 0x0000002300237248 */ /* 0x004fc80003fe1100 */
[----:B------:R-:W-:Y:S02]  /*0380*/  VIADDMNMX.RELU R19, R35, 0x1, R0, PT ;  /* 0x0000000123137846 */ /* 0x000fe40003801100 */
[----:B-1----:R-:W-:-:S04]  /*0390*/  VIMNMX.RELU R34, PT, PT, R3, R34, PT ;  /* 0x0000002203227248 */ /* 0x002fc80003fe1100 */
[C---:B------:R-:W-:Y:S01]  /*03a0*/  VIADDMNMX.RELU R33, R34.reuse, 0x1, R3, PT ;  /* 0x0000000122217846 */ /* 0x040fe20003801103 */
[----:B------:R-:W-:-:S04]  /*03b0*/  IMAD R0, R34, R2, R19 ;  /* 0x0000000222007224 */ /* 0x000fc800078e0213 */
[----:B------:R-:W-:Y:S02]  /*03c0*/  IMAD R5, R0, 0x3, RZ ;  /* 0x0000000300057824 */ /* 0x000fe400078e02ff */
[-CC-:B------:R-:W-:Y:S02]  /*03d0*/  IMAD R0, R34, R2.reuse, R35.reuse ;  /* 0x0000000222007224 */ /* 0x180fe400078e0223 */
[----:B------:R-:W-:Y:S01]  /*03e0*/  IMAD R3, R33, R2, R35 ;  /* 0x0000000221037224 */ /* 0x000fe200078e0223 */
[----:B0-----:R-:W-:Y:S01]  /*03f0*/  IADD3 R4, P0, PT, R5, UR6, RZ ;  /* 0x0000000605047c10 */ /* 0x001fe2000ff1e0ff */
[----:B------:R-:W-:-:S03]  /*0400*/  IMAD R0, R0, 0x3, RZ ;  /* 0x0000000300007824 */ /* 0x000fc600078e02ff */
[----:B------:R-:W-:Y:S02]  /*0410*/  LEA.HI.X.SX32 R5, R5, UR7, 0x1, P0 ;  /* 0x0000000705057c11 */ /* 0x000fe400080f0eff */
[----:B------:R-:W-:-:S03]  /*0420*/  IADD3 R16, P0, PT, R0, UR6, RZ ;  /* 0x0000000600107c10 */ /* 0x000fc6000ff1e0ff */
[----:B------:R-:W2:Y:S01]  /*0430*/  LDG.E.U8 R32, desc[UR4][R4.64] ;  /* 0x0000000404207981 */ /* 0x000ea2000c1e1100 */
[----:B------:R-:W-:Y:S01]  /*0440*/  IMAD R3, R3, 0x3, RZ ;  /* 0x0000000303037824 */ /* 0x000fe200078e02ff */
[----:B------:R-:W-:Y:S01]  /*0450*/  LEA.HI.X.SX32 R17, R0, UR7, 0x1, P0 ;  /* 0x0000000700117c11 */ /* 0x000fe200080f0eff */
[----:B------:R-:W-:Y:S01]  /*0460*/  IMAD R2, R33, R2, R19 ;  /* 0x0000000221027224 */ /* 0x000fe200078e0213 */
[----:B------:R-:W0:Y:S01]  /*0470*/  I2F.F64.U32 R26, R35 ;  /* 0x00000023001a7312 */ /* 0x000e220000201800 */
[----:B------:R-:W-:Y:S01]  /*0480*/  IMAD.IADD R18, R19, 0x1, -R35 ;  /* 0x0000000113127824 */ /* 0x000fe200078e0a23 */
[C---:B------:R-:W-:Y:S01]  /*0490*/  IADD3 R14, P0, PT, R3.reuse, UR6, RZ ;  /* 0x00000006030e7c10 */ /* 0x040fe2000ff1e0ff */
[----:B------:R-:W3:Y:S01]  /*04a0*/  LDG.E.U8 R31, desc[UR4][R16.64] ;  /* 0x00000004101f7981 */ /* 0x000ee2000c1e1100 */
[----:B------:R-:W-:Y:S02]  /*04b0*/  IMAD R2, R2, 0x3, RZ ;  /* 0x0000000302027824 */ /* 0x000fe400078e02ff */
[----:B------:R-:W-:Y:S01]  /*04c0*/  LEA.HI.X.SX32 R15, R3, UR7, 0x1, P0 ;  /* 0x00000007030f7c11 */ /* 0x000fe200080f0eff */
[----:B------:R-:W-:Y:S01]  /*04d0*/  IMAD.IADD R23, R33, 0x1, -R34 ;  /* 0x0000000121177824 */ /* 0x000fe200078e0a22 */
[----:B------:R-:W5:Y:S01]  /*04e0*/  LDG.E.U8 R7, desc[UR4][R16.64+0x2] ;  /* 0x0000020410077981 */ /* 0x000f62000c1e1100 */
[----:B------:R-:W-:-:S03]  /*04f0*/  IADD3 R12, P0, PT, R2, UR6, RZ ;  /* 0x00000006020c7c10 */ /* 0x000fc6000ff1e0ff */
[----:B------:R-:W4:Y:S01]  /*0500*/  LDG.E.U8 R30, desc[UR4][R14.64] ;  /* 0x000000040e1e7981 */ /* 0x000f22000c1e1100 */
[----:B------:R-:W-:Y:S01]  /*0510*/  LEA.HI.X.SX32 R13, R2, UR7, 0x1, P0 ;  /* 0x00000007020d7c11 */ /* 0x000fe200080f0eff */
[----:B------:R-:W-:Y:S02]  /*0520*/  IMAD R28, R18, R23, RZ ;  /* 0x00000017121c7224 */ /* 0x000fe400078e02ff */
[----:B------:R1:W5:Y:S04]  /*0530*/  LDG.E.U8 R2, desc[UR4][R16.64+0x1] ;  /* 0x0000010410027981 */ /* 0x000368000c1e1100 */
[----:B------:R-:W4:Y:S01]  /*0540*/  LDG.E.U8 R10, desc[UR4][R12.64] ;  /* 0x000000040c0a7981 */ /* 0x000f22000c1e1100 */
[----:B------:R-:W0:Y:S03]  /*0550*/  I2F.F64 R28, R28 ;  /* 0x0000001c001c7312 */ /* 0x000e260000201c00 */
[----:B------:R-:W5:Y:S04]  /*0560*/  LDG.E.U8 R3, desc[UR4][R4.64+0x1] ;  /* 0x0000010404037981 */ /* 0x000f68000c1e1100 */
[----:B------:R0:W5:Y:S01]  /*0570*/  LDG.E.U8 R6, desc[UR4][R4.64+0x2] ;  /* 0x0000020404067981 */ /* 0x000162000c1e1100 */
[----:B------:R-:W0:Y:S03]  /*0580*/  I2F.F64.U32 R22, R34 ;  /* 0x0000002200167312 */ /* 0x000e260000201800 */
[----:B------:R-:W5:Y:S04]  /*0590*/  LDG.E.U8 R38, desc[UR4][R14.64+0x1] ;  /* 0x000001040e267981 */ /* 0x000f68000c1e1100 */
[----:B------:R2:W5:Y:S01]  /*05a0*/  LDG.E.U8 R0, desc[UR4][R14.64+0x2] ;  /* 0x000002040e007981 */ /* 0x000562000c1e1100 */
[----:B-1----:R-:W1:Y:S01]  /*05b0*/  I2F.F64.U32 R16, R33 ;  /* 0x0000002100107312 */ /* 0x002e620000201800 */
[----:B0-----:R-:W-:-:S02]  /*05c0*/  DADD R26, R24, -R26 ;  /* 0x00000000181a7229 */ /* 0x001fc4000000081a */
[----:B------:R-:W5:Y:S04]  /*05d0*/  LDG.E.U8 R40, desc[UR4][R12.64+0x1] ;  /* 0x000001040c287981 */ /* 0x000f68000c1e1100 */
[----:B------:R3:W5:Y:S01]  /*05e0*/  LDG.E.U8 R11, desc[UR4][R12.64+0x2] ;  /* 0x000002040c0b7981 */ /* 0x000762000c1e1100 */
[----:B------:R-:W0:Y:S08]  /*05f0*/  MUFU.RCP64H R5, R29 ;  /* 0x0000001d00057308 */ /* 0x000e300000001800 */
[----:B------:R-:W0:Y:S01]  /*0600*/  I2F.F64.U32 R18, R19 ;  /* 0x0000001300127312 */ /* 0x000e220000201800 */
[----:B------:R-:W-:Y:S01]  /*0610*/  IMAD.MOV.U32 R4, RZ, RZ, 0x1 ;  /* 0x00000001ff047424 */ /* 0x000fe200078e00ff */
[----:B------:R-:W-:-:S02]  /*0620*/  DADD R22, R20, -R22 ;  /* 0x0000000014167229 */ /* 0x000fc40000000816 */
[----:B-1----:R-:W-:Y:S02]  /*0630*/  DADD R20, -R20, R16 ;  /* 0x0000000014147229 */ /* 0x002fe40000000110 */
[----:B0-----:R-:W-:Y:S01]  /*0640*/  DADD R24, -R24, R18 ;  /* 0x0000000018187229 */ /* 0x001fe20000000112 */
[----:B------:R-:W-:Y:S01]  /*0650*/  BSSY.RECONVERGENT B0, `(.L_x_16) ;  /* 0x0000021000007945 */ /* 0x000fe20003800200 */
[----:B--2---:R-:W0:Y:S08]  /*0660*/  I2F.F64.U16 R14, R32 ;  /* 0x00000020000e7312 */ /* 0x004e300000101800 */
[----:B---3--:R-:W1:Y:S01]  /*0670*/  I2F.F64.U16 R12, R31 ;  /* 0x0000001f000c7312 */ /* 0x008e620000101800 */
[----:B0-----:R-:W-:-:S07]  /*0680*/  DMUL R16, R26, R14 ;  /* 0x0000000e1a107228 */ /* 0x001fce0000000000 */
[----:B----4-:R-:W0:Y:S01]  /*0690*/  I2F.F64.U16 R18, R30 ;  /* 0x0000001e00127312 */ /* 0x010e220000101800 */
[----:B------:R-:W-:Y:S02]  /*06a0*/  DFMA R14, -R28, R4, 1 ;  /* 0x3ff000001c0e742b */ /* 0x000fe40000000104 */
[----:B-1----:R-:W-:-:S05]  /*06b0*/  DMUL R12, R24, R12 ;  /* 0x0000000c180c7228 */ /* 0x002fca0000000000 */
[----:B------:R-:W1:Y:S01]  /*06c0*/  I2F.F64.U16 R32, R10 ;  /* 0x0000000a00207312 */ /* 0x000e620000101800 */
[----:B------:R-:W-:Y:S02]  /*06d0*/  DMUL R16, R20, R16 ;  /* 0x0000001014107228 */ /* 0x000fe40000000000 */
[----:B------:R-:W-:Y:S02]  /*06e0*/  DFMA R14, R14, R14, R14 ;  /* 0x0000000e0e0e722b */ /* 0x000fe4000000000e */
[----:B0-----:R-:W-:-:S04]  /*06f0*/  DMUL R18, R24, R18 ;  /* 0x0000001218127228 */ /* 0x001fc80000000000 */
[----:B------:R-:W-:Y:S02]  /*0700*/  DFMA R12, R20, R12, R16 ;  /* 0x0000000c140c722b */ /* 0x000fe40000000010 */
[----:B------:R-:W-:Y:S02]  /*0710*/  DFMA R14, R4, R14, R4 ;  /* 0x0000000e040e722b */ /* 0x000fe40000000004 */
[----:B-1----:R-:W-:-:S04]  /*0720*/  DMUL R32, R26, R32 ;  /* 0x000000201a207228 */ /* 0x002fc80000000000 */
[----:B------:R-:W-:Y:S02]  /*0730*/  DFMA R12, R22, R18, R12 ;  /* 0x00000012160c722b */ /* 0x000fe4000000000c */
[----:B------:R-:W-:-:S06]  /*0740*/  DFMA R4, -R28, R14, 1 ;  /* 0x3ff000001c04742b */ /* 0x000fcc000000010e */
[----:B------:R-:W-:Y:S02]  /*0750*/  DFMA R32, R22, R32, R12 ;  /* 0x000000201620722b */ /* 0x000fe4000000000c */
[----:B------:R-:W-:-:S08]  /*0760*/  DFMA R4, R14, R4, R14 ;  /* 0x000000040e04722b */ /* 0x000fd0000000000e */
[----:B------:R-:W-:-:S08]  /*0770*/  DMUL R12, R32, R4 ;  /* 0x00000004200c7228 */ /* 0x000fd00000000000 */
[----:B------:R-:W-:-:S08]  /*0780*/  DFMA R14, -R28, R12, R32 ;  /* 0x0000000c1c0e722b */ /* 0x000fd00000000120 */
[----:B------:R-:W-:Y:S01]  /*0790*/  DFMA R4, R4, R14, R12 ;  /* 0x0000000e0404722b */ /* 0x000fe2000000000c */
[----:B------:R-:W-:-:S09]  /*07a0*/  FSETP.GEU.AND P1, PT, |R33|, 6.5827683646048100446e-37, PT ;  /* 0x036000002100780b */ /* 0x000fd20003f2e200 */
[----:B------:R-:W-:-:S05]  /*07b0*/  FFMA R10, RZ, R29, R5 ;  /* 0x0000001dff0a7223 */ /* 0x000fca0000000005 */
[----:B------:R-:W-:-:S13]  /*07c0*/  FSETP.GT.AND P0, PT, |R10|, 1.469367938527859385e-39, PT ;  /* 0x001000000a00780b */ /* 0x000fda0003f04200 */
[----:B------:R-:W-:Y:S05]  /*07d0*/  @P0 BRA P1, `(.L_x_17) ;  /* 0x0000000000200947 */ /* 0x000fea0000800000 */
[----:B------:R-:W-:Y:S01]  /*07e0*/  IMAD.MOV.U32 R14, RZ, RZ, R32 ;  /* 0x000000ffff0e7224 */ /* 0x000fe200078e0020 */
[----:B------:R-:W-:Y:S01]  /*07f0*/  MOV R10, 0x840 ;  /* 0x00000840000a7802 */ /* 0x000fe20000000f00 */
[----:B------:R-:W-:Y:S02]  /*0800*/  IMAD.MOV.U32 R15, RZ, RZ, R33 ;  /* 0x000000ffff0f7224 */ /* 0x000fe400078e0021 */
[----:B------:R-:W-:Y:S02]  /*0810*/  IMAD.MOV.U32 R31, RZ, RZ, R28 ;  /* 0x000000ffff1f7224 */ /* 0x000fe400078e001c */
[----:B------:R-:W-:-:S07]  /*0820*/  IMAD.MOV.U32 R30, RZ, RZ, R29 ;  /* 0x000000ffff1e7224 */ /* 0x000fce00078e001d */
[----:B-----5:R-:W-:Y:S05]  /*0830*/  CALL.REL.NOINC `($__internal_1_$__cuda_sm20_div_rn_f64_full) ;  /* 0x0000000400507944 */ /* 0x020fea0003c00000 */
[----:B------:R-:W-:Y:S02]  /*0840*/  IMAD.MOV.U32 R4, RZ, RZ, R14 ;  /* 0x000000ffff047224 */ /* 0x000fe400078e000e */
[----:B------:R-:W-:-:S07]  /*0850*/  IMAD.MOV.U32 R5, RZ, RZ, R15 ;  /* 0x000000ffff057224 */ /* 0x000fce00078e000f */
.L_x_17:
[----:B------:R-:W-:Y:S05]  /*0860*/  BSYNC.RECONVERGENT B0 ;  /* 0x0000000000007941 */ /* 0x000fea0003800200 */
.L_x_16:
[----:B------:R-:W0:Y:S01]  /*0870*/  MUFU.RCP64H R13, R29 ;  /* 0x0000001d000d7308 */ /* 0x000e220000001800 */
[----:B------:R-:W-:Y:S01]  /*0880*/  IMAD.MOV.U32 R12, RZ, RZ, 0x1 ;  /* 0x00000001ff0c7424 */ /* 0x000fe200078e00ff */
[----:B------:R-:W-:Y:S06]  /*0890*/  BSSY.RECONVERGENT B0, `(.L_x_18) ;  /* 0x000001f000007945 */ /* 0x000fec0003800200 */
[----:B-----5:R-:W1:Y:S08]  /*08a0*/  I2F.F64.U16 R16, R3 ;  /* 0x0000000300107312 */ /* 0x020e700000101800 */
[----:B------:R-:W2:Y:S01]  /*08b0*/  I2F.F64.U16 R14, R2 ;  /* 0x00000002000e7312 */ /* 0x000ea20000101800 */
[----:B0-----:R-:W-:-:S02]  /*08c0*/  DFMA R18, -R28, R12, 1 ;  /* 0x3ff000001c12742b */ /* 0x001fc4000000010c */
[----:B-1----:R-:W-:-:S05]  /*08d0*/  DMUL R16, R26, R16 ;  /* 0x000000101a107228 */ /* 0x002fca0000000000 */
[----:B------:R-:W0:Y:S01]  /*08e0*/  I2F.F64.U16 R38, R38 ;  /* 0x0000002600267312 */ /* 0x000e220000101800 */
[----:B------:R-:W-:Y:S02]  /*08f0*/  DFMA R18, R18, R18, R18 ;  /* 0x000000121212722b */ /* 0x000fe40000000012 */
[----:B--2---:R-:W-:-:S05]  /*0900*/  DMUL R14, R24, R14 ;  /* 0x0000000e180e7228 */ /* 0x004fca0000000000 */
[----:B------:R-:W1:Y:S01]  /*0910*/  I2F.F64.U16 R40, R40 ;  /* 0x0000002800287312 */ /* 0x000e620000101800 */
[----:B------:R-:W-:Y:S02]  /*0920*/  DMUL R16, R20, R16 ;  /* 0x0000001014107228 */ /* 0x000fe40000000000 */
[----:B------:R-:W-:-:S06]  /*0930*/  DFMA R18, R12, R18, R12 ;  /* 0x000000120c12722b */ /* 0x000fcc000000000c */
[----:B------:R-:W-:Y:S02]  /*0940*/  DFMA R14, R20, R14, R16 ;  /* 0x0000000e140e722b */ /* 0x000fe40000000010 */
[----:B0-----:R-:W-:Y:S02]  /*0950*/  DMUL R16, R24, R38 ;  /* 0x0000002618107228 */ /* 0x001fe40000000000 */
[----:B------:R-:W-:Y:S02]  /*0960*/  DFMA R12, -R28, R18, 1 ;  /* 0x3ff000001c0c742b */ /* 0x000fe40000000112 */
[----:B-1----:R-:W-:-:S04]  /*0970*/  DMUL R2, R26, R40 ;  /* 0x000000281a027228 */ /* 0x002fc80000000000 */
[----:B------:R-:W-:Y:S02]  /*0980*/  DFMA R14, R22, R16, R14 ;  /* 0x00000010160e722b */ /* 0x000fe4000000000e */
[----:B------:R-:W-:-:S06]  /*0990*/  DFMA R18, R18, R12, R18 ;  /* 0x0000000c1212722b */ /* 0x000fcc0000000012 */
[----:B------:R-:W-:-:S08]  /*09a0*/  DFMA R14, R22, R2, R14 ;  /* 0x00000002160e722b */ /* 0x000fd0000000000e */
[----:B------:R-:W-:Y:S02]  /*09b0*/  DMUL R2, R18, R14 ;  /* 0x0000000e12027228 */ /* 0x000fe40000000000 */
[----:B------:R-:W-:-:S06]  /*09c0*/  FSETP.GEU.AND P1, PT, |R15|, 6.5827683646048100446e-37, PT ;  /* 0x036000000f00780b */ /* 0x000fcc0003f2e200 */
[----:B------:R-:W-:-:S08]  /*09d0*/  DFMA R12, -R28, R2, R14 ;  /* 0x000000021c0c722b */ /* 0x000fd0000000010e */
[----:B------:R-:W-:-:S10]  /*09e0*/  DFMA R2, R18, R12, R2 ;  /* 0x0000000c1202722b */ /* 0x000fd40000000002 */
[----:B------:R-:W-:-:S05]  /*09f0*/  FFMA R10, RZ, R29, R3 ;  /* 0x0000001dff0a7223 */ /* 0x000fca0000000003 */
[----:B------:R-:W-:-:S13]  /*0a00*/  FSETP.GT.AND P0, PT, |R10|, 1.469367938527859385e-39, PT ;  /* 0x001000000a00780b */ /* 0x000fda0003f04200 */
[----:B------:R-:W-:Y:S05]  /*0a10*/  @P0 BRA P1, `(.L_x_19) ;  /* 0x0000000000180947 */ /* 0x000fea0000800000 */
[----:B------:R-:W-:Y:S01]  /*0a20*/  IMAD.MOV.U32 R31, RZ, RZ, R28 ;  /* 0x000000ffff1f7224 */ /* 0x000fe200078e001c */
[----:B------:R-:W-:Y:S01]  /*0a30*/  MOV R10, 0xa60 ;  /* 0x00000a60000a7802 */ /* 0x000fe20000000f00 */
[----:B------:R-:W-:-:S07]  /*0a40*/  IMAD.MOV.U32 R30, RZ, RZ, R29 ;  /* 0x000000ffff1e7224 */ /* 0x000fce00078e001d */
[----:B------:R-:W-:Y:S05]  /*0a50*/  CALL.REL.NOINC `($__internal_1_$__cuda_sm20_div_rn_f64_full) ;  /* 0x0000000000c87944 */ /* 0x000fea0003c00000 */
[----:B------:R-:W-:Y:S02]  /*0a60*/  IMAD.MOV.U32 R2, RZ, RZ, R14 ;  /* 0x000000ffff027224 */ /* 0x000fe400078e000e */
[----:B------:R-:W-:-:S07]  /*0a70*/  IMAD.MOV.U32 R3, RZ, RZ, R15 ;  /* 0x000000ffff037224 */ /* 0x000fce00078e000f */
.L_x_19:
[----:B------:R-:W-:Y:S05]  /*0a80*/  BSYNC.RECONVERGENT B0 ;  /* 0x0000000000007941 */ /* 0x000fea0003800200 */
.L_x_18:
[----:B------:R-:W0:Y:S01]  /*0a90*/  MUFU.RCP64H R13, R29 ;  /* 0x0000001d000d7308 */ /* 0x000e220000001800 */
[----:B------:R-:W-:Y:S01]  /*0aa0*/  IMAD.MOV.U32 R12, RZ, RZ, 0x1 ;  /* 0x00000001ff0c7424 */ /* 0x000fe200078e00ff */
[----:B------:R-:W-:Y:S06]  /*0ab0*/  BSSY.RECONVERGENT B0, `(.L_x_20) ;  /* 0x000001f000007945 */ /* 0x000fec0003800200 */
[----:B------:R-:W1:Y:S08]  /*0ac0*/  I2F.F64.U16 R16, R6 ;  /* 0x0000000600107312 */ /* 0x000e700000101800 */
        /* <DEDUP_REMOVED lines=8> */
[----:B------:R-:W-:Y:S02]  /*0b50*/  DFMA R30, R12, R30, R12 ;  /* 0x0000001e0c1e722b */ /* 0x000fe4000000000c */
[----:B0-----:R-:W-:-:S04]  /*0b60*/  DMUL R18, R24, R18 ;  /* 0x0000001218127228 */ /* 0x001fc80000000000 */
[----:B------:R-:W-:Y:S02]  /*0b70*/  DFMA R14, R20, R14, R16 ;  /* 0x0000000e140e722b */ /* 0x000fe40000000010 */
        /* <DEDUP_REMOVED lines=18> */
.L_x_21:
[----:B------:R-:W-:Y:S05]  /*0ca0*/  BSYNC.RECONVERGENT B0 ;  /* 0x0000000000007941 */ /* 0x000fea0003800200 */
.L_x_20:
[----:B------:R-:W0:Y:S01]  /*0cb0*/  LDCU UR8, c[0x0][0x398] ;  /* 0x00007300ff0877ac */ /* 0x000e220008000800 */
[----:B------:R-:W1:Y:S01]  /*0cc0*/  F2I.U32.F64.TRUNC R5, R4 ;  /* 0x0000000400057311 */ /* 0x000e62000030d000 */
[----:B------:R-:W2:Y:S07]  /*0cd0*/  LDCU.64 UR6, c[0x0][0x388] ;  /* 0x00007100ff0677ac */ /* 0x000eae0008000a00 */
[----:B------:R-:W3:Y:S08]  /*0ce0*/  F2I.U32.F64.TRUNC R3, R2 ;  /* 0x0000000200037311 */ /* 0x000ef0000030d000 */
[----:B------:R-:W4:Y:S01]  /*0cf0*/  F2I.U32.F64.TRUNC R7, R6 ;  /* 0x0000000600077311 */ /* 0x000f22000030d000 */
[----:B0-----:R-:W-:-:S04]  /*0d00*/  IMAD R8, R9, UR8, R8 ;  /* 0x0000000809087c24 */ /* 0x001fc8000f8e0208 */
[----:B------:R-:W-:-:S05]  /*0d10*/  IMAD R0, R8, 0x3, RZ ;  /* 0x0000000308007824 */ /* 0x000fca00078e02ff */
[----:B--2---:R-:W-:-:S04]  /*0d20*/  IADD3 R8, P0, PT, R0, UR6, RZ ;  /* 0x0000000600087c10 */ /* 0x004fc8000ff1e0ff */
[----:B------:R-:W-:-:S05]  /*0d30*/  LEA.HI.X.SX32 R9, R0, UR7, 0x1, P0 ;  /* 0x0000000700097c11 */ /* 0x000fca00080f0eff */
[----:B-1----:R-:W-:Y:S04]  /*0d40*/  STG.E.U8 desc[UR4][R8.64], R5 ;  /* 0x0000000508007986 */ /* 0x002fe8000c101104 */
[----:B---3--:R-:W-:Y:S04]  /*0d50*/  STG.E.U8 desc[UR4][R8.64+0x1], R3 ;  /* 0x0000010308007986 */ /* 0x008fe8000c101104 */
[----:B----4-:R-:W-:Y:S01]  /*0d60*/  STG.E.U8 desc[UR4][R8.64+0x2], R7 ;  /* 0x0000020708007986 */ /* 0x010fe2000c101104 */
[----:B------:R-:W-:Y:S05]  /*0d70*/  EXIT ;  /* 0x000000000000794d */ /* 0x000fea0003800000 */
        .weak           $__internal_1_$__cuda_sm20_div_rn_f64_full
        .type           $__internal_1_$__cuda_sm20_div_rn_f64_full,@function
        .size           $__internal_1_$__cuda_sm20_div_rn_f64_full,($__internal_2_$__cuda_sm3x_div_rn_noftz_f32_slowpath - $__internal_1_$__cuda_sm20_div_rn_f64_full)
$__internal_1_$__cuda_sm20_div_rn_f64_full:
[----:B------:R-:W-:Y:S01]  /*0d80*/  IMAD.MOV.U32 R19, RZ, RZ, R15 ;  /* 0x000000ffff137224 */ /* 0x000fe200078e000f */
[C---:B------:R-:W-:Y:S01]  /*0d90*/  FSETP.GEU.AND P0, PT, |R30|.reuse, 1.469367938527859385e-39, PT ;  /* 0x001000001e00780b */ /* 0x040fe20003f0e200 */
[----:B------:R-:W-:Y:S01]  /*0da0*/  IMAD.MOV.U32 R18, RZ, RZ, R14 ;  /* 0x000000ffff127224 */ /* 0x000fe200078e000e */
[----:B------:R-:W-:Y:S01]  /*0db0*/  LOP3.LUT R16, R30, 0x800fffff, RZ, 0xc0, !PT ;  /* 0x800fffff1e107812 */ /* 0x000fe200078ec0ff */
[----:B------:R-:W-:Y:S01]  /*0dc0*/  IMAD.MOV.U32 R15, RZ, RZ, R30 ;  /* 0x000000ffff0f7224 */ /* 0x000fe200078e001e */
[C---:B------:R-:W-:Y:S01]  /*0dd0*/  FSETP.GEU.AND P2, PT, |R19|.reuse, 1.469367938527859385e-39, PT ;  /* 0x001000001300780b */ /* 0x040fe20003f4e200 */
[--C-:B------:R-:W-:Y:S01]  /*0de0*/  IMAD.MOV.U32 R14, RZ, RZ, R31.reuse ;  /* 0x000000ffff0e7224 */ /* 0x100fe200078e001f */
[----:B------:R-:W-:Y:S01]  /*0df0*/  LOP3.LUT R17, R16, 0x3ff00000, RZ, 0xfc, !PT ;  /* 0x3ff0000010117812 */ /* 0x000fe200078efcff */
[----:B------:R-:W-:Y:S01]  /*0e00*/  IMAD.MOV.U32 R16, RZ, RZ, R31 ;  /* 0x000000ffff107224 */ /* 0x000fe200078e001f */
[----:B------:R-:W-:Y:S01]  /*0e10*/  LOP3.LUT R12, R19, 0x7ff00000, RZ, 0xc0, !PT ;  /* 0x7ff00000130c7812 */ /* 0x000fe200078ec0ff */
[----:B------:R-:W-:Y:S01]  /*0e20*/  IMAD.MOV.U32 R34, RZ, RZ, 0x1 ;  /* 0x00000001ff227424 */ /* 0x000fe200078e00ff */
[----:B------:R-:W-:Y:S01]  /*0e30*/  LOP3.LUT R39, R30, 0x7ff00000, RZ, 0xc0, !PT ;  /* 0x7ff000001e277812 */ /* 0x000fe200078ec0ff */
[----:B------:R-:W-:Y:S01]  /*0e40*/  IMAD.MOV.U32 R30, RZ, RZ, R18 ;  /* 0x000000ffff1e7224 */ /* 0x000fe200078e0012 */
[----:B------:R-:W-:Y:S01]  /*0e50*/  BSSY.RECONVERGENT B1, `(.L_x_22) ;  /* 0x000004e000017945 */ /* 0x000fe20003800200 */
[----:B------:R-:W-:Y:S01]  /*0e60*/  @!P0 DMUL R16, R14, 8.98846567431157953865e+307 ;  /* 0x7fe000000e108828 */ /* 0x000fe20000000000 */
[----:B------:R-:W-:-:S03]  /*0e70*/  ISETP.GE.U32.AND P1, PT, R12, R39, PT ;  /* 0x000000270c00720c */ /* 0x000fc60003f26070 */
[----:B------:R-:W-:Y:S01]  /*0e80*/  @!P2 LOP3.LUT R13, R15, 0x7ff00000, RZ, 0xc0, !PT ;  /* 0x7ff000000f0da812 */ /* 0x000fe200078ec0ff */
[----:B------:R-:W-:Y:S01]  /*0e90*/  @!P2 IMAD.MOV.U32 R32, RZ, RZ, RZ ;  /* 0x000000ffff20a224 */ /* 0x000fe200078e00ff */
[----:B------:R-:W0:Y:S02]  /*0ea0*/  MUFU.RCP64H R35, R17 ;  /* 0x0000001100237308 */ /* 0x000e240000001800 */
[----:B------:R-:W-:Y:S01]  /*0eb0*/  @!P2 ISETP.GE.U32.AND P3, PT, R12, R13, PT ;  /* 0x0000000d0c00a20c */ /* 0x000fe20003f66070 */
[----:B------:R-:W-:Y:S01]  /*0ec0*/  IMAD.MOV.U32 R13, RZ, RZ, 0x1ca00000 ;  /* 0x1ca00000ff0d7424 */ /* 0x000fe200078e00ff */
[----:B------:R-:W-:-:S04]  /*0ed0*/  @!P0 LOP3.LUT R39, R17, 0x7ff00000, RZ, 0xc0, !PT ;  /* 0x7ff0000011278812 */ /* 0x000fc800078ec0ff */
[C---:B------:R-:W-:Y:S02]  /*0ee0*/  @!P2 SEL R33, R13.reuse, 0x63400000, !P3 ;  /* 0x634000000d21a807 */ /* 0x040fe40005800000 */
[----:B------:R-:W-:Y:S02]  /*0ef0*/  SEL R31, R13, 0x63400000, !P1 ;  /* 0x634000000d1f7807 */ /* 0x000fe40004800000 */
[--C-:B------:R-:W-:Y:S02]  /*0f00*/  @!P2 LOP3.LUT R33, R33, 0x80000000, R19.reuse, 0xf8, !PT ;  /* 0x800000002121a812 */ /* 0x100fe400078ef813 */
[----:B------:R-:W-:Y:S02]  /*0f10*/  LOP3.LUT R31, R31, 0x800fffff, R19, 0xf8, !PT ;  /* 0x800fffff1f1f7812 */ /* 0x000fe400078ef813 */
[----:B------:R-:W-:-:S06]  /*0f20*/  @!P2 LOP3.LUT R33, R33, 0x100000, RZ, 0xfc, !PT ;  /* 0x001000002121a812 */ /* 0x000fcc00078efcff */
[----:B------:R-:W-:Y:S02]  /*0f30*/  @!P2 DFMA R30, R30, 2, -R32 ;  /* 0x400000001e1ea82b */ /* 0x000fe40000000820 */
[----:B0-----:R-:W-:-:S08]  /*0f40*/  DFMA R32, R34, -R16, 1 ;  /* 0x3ff000002220742b */ /* 0x001fd00000000810 */
[----:B------:R-:W-:-:S08]  /*0f50*/  DFMA R32, R32, R32, R32 ;  /* 0x000000202020722b */ /* 0x000fd00000000020 */
[----:B------:R-:W-:-:S08]  /*0f60*/  DFMA R32, R34, R32, R34 ;  /* 0x000000202220722b */ /* 0x000fd00000000022 */
[----:B------:R-:W-:-:S08]  /*0f70*/  DFMA R34, R32, -R16, 1 ;  /* 0x3ff000002022742b */ /* 0x000fd00000000810 */
[----:B------:R-:W-:-:S08]  /*0f80*/  DFMA R32, R32, R34, R32 ;  /* 0x000000222020722b */ /* 0x000fd00000000020 */
[----:B------:R-:W-:-:S08]  /*0f90*/  DMUL R34, R32, R30 ;  /* 0x0000001e20227228 */ /* 0x000fd00000000000 */
[----:B------:R-:W-:-:S08]  /*0fa0*/  DFMA R36, R34, -R16, R30 ;  /* 0x800000102224722b */ /* 0x000fd0000000001e */
[----:B------:R-:W-:Y:S01]  /*0fb0*/  DFMA R36, R32, R36, R34 ;  /* 0x000000242024722b */ /* 0x000fe20000000022 */
[----:B------:R-:W-:Y:S01]  /*0fc0*/  IMAD.MOV.U32 R32, RZ, RZ, R12 ;  /* 0x000000ffff207224 */ /* 0x000fe200078e000c */
[----:B------:R-:W-:-:S05]  /*0fd0*/  @!P2 LOP3.LUT R32, R31, 0x7ff00000, RZ, 0xc0, !PT ;  /* 0x7ff000001f20a812 */ /* 0x000fca00078ec0ff */
[----:B------:R-:W-:-:S05]  /*0fe0*/  VIADD R33, R32, 0xffffffff ;  /* 0xffffffff20217836 */ /* 0x000fca0000000000 */
[----:B------:R-:W-:Y:S01]  /*0ff0*/  ISETP.GT.U32.AND P0, PT, R33, 0x7feffffe, PT ;  /* 0x7feffffe2100780c */ /* 0x000fe20003f04070 */
[----:B------:R-:W-:-:S05]  /*1000*/  VIADD R33, R39, 0xffffffff ;  /* 0xffffffff27217836 */ /* 0x000fca0000000000 */
[----:B------:R-:W-:-:S13]  /*1010*/  ISETP.GT.U32.OR P0, PT, R33, 0x7feffffe, P0 ;  /* 0x7feffffe2100780c */ /* 0x000fda0000704470 */
[----:B------:R-:W-:Y:S05]  /*1020*/  @P0 BRA `(.L_x_23) ;  /* 0x00000000006c0947 */ /* 0x000fea0003800000 */
[----:B------:R-:W-:Y:S01]  /*1030*/  LOP3.LUT R19, R15, 0x7ff00000, RZ, 0xc0, !PT ;  /* 0x7ff000000f137812 */ /* 0x000fe200078ec0ff */
[----:B------:R-:W-:-:S03]  /*1040*/  IMAD.MOV.U32 R18, RZ, RZ, RZ ;  /* 0x000000ffff127224 */ /* 0x000fc600078e00ff */
[CC--:B------:R-:W-:Y:S02]  /*1050*/  ISETP.GE.U32.AND P0, PT, R12.reuse, R19.reuse, PT ;  /* 0x000000130c00720c */ /* 0x0c0fe40003f06070 */
[----:B------:R-:W-:Y:S02]  /*1060*/  VIADDMNMX R12, R12, -R19, 0xb9600000, !PT ;  /* 0xb96000000c0c7446 */ /* 0x000fe40007800913 */
[----:B------:R-:W-:Y:S02]  /*1070*/  SEL R13, R13, 0x63400000, !P0 ;  /* 0x634000000d0d7807 */ /* 0x000fe40004000000 */
[----:B------:R-:W-:-:S05]  /*1080*/  VIMNMX R12, PT, PT, R12, 0x46a00000, PT ;  /* 0x46a000000c0c7848 */ /* 0x000fca0003fe0100 */
[----:B------:R-:W-:-:S04]  /*1090*/  IMAD.IADD R32, R12, 0x1, -R13 ;  /* 0x000000010c207824 */ /* 0x000fc800078e0a0d */
[----:B------:R-:W-:-:S06]  /*10a0*/  VIADD R19, R32, 0x7fe00000 ;  /* 0x7fe0000020137836 */ /* 0x000fcc0000000000 */
[----:B------:R-:W-:-:S10]  /*10b0*/  DMUL R12, R36, R18 ;  /* 0x00000012240c7228 */ /* 0x000fd40000000000 */
[----:B------:R-:W-:-:S13]  /*10c0*/  FSETP.GTU.AND P0, PT, |R13|, 1.469367938527859385e-39, PT ;  /* 0x001000000d00780b */ /* 0x000fda0003f0c200 */
[----:B------:R-:W-:Y:S05]  /*10d0*/  @P0 BRA `(.L_x_24) ;  /* 0x0000000000940947 */ /* 0x000fea0003800000 */
[----:B------:R-:W-:Y:S01]  /*10e0*/  DFMA R16, R36, -R16, R30 ;  /* 0x800000102410722b */ /* 0x000fe2000000001e */
[----:B------:R-:W-:-:S09]  /*10f0*/  IMAD.MOV.U32 R18, RZ, RZ, RZ ;  /* 0x000000ffff127224 */ /* 0x000fd200078e00ff */
[C---:B------:R-:W-:Y:S02]  /*1100*/  FSETP.NEU.AND P0, PT, R17.reuse, RZ, PT ;  /* 0x000000ff1100720b */ /* 0x040fe40003f0d000 */
[----:B------:R-:W-:-:S04]  /*1110*/  LOP3.LUT R31, R17, 0x80000000, R15, 0x48, !PT ;  /* 0x80000000111f7812 */ /* 0x000fc800078e480f */
[----:B------:R-:W-:-:S07]  /*1120*/  LOP3.LUT R19, R31, R19, RZ, 0xfc, !PT ;  /* 0x000000131f137212 */ /* 0x000fce00078efcff */
[----:B------:R-:W-:Y:S05]  /*1130*/  @!P0 BRA `(.L_x_24) ;  /* 0x00000000007c8947 */ /* 0x000fea0003800000 */
[----:B------:R-:W-:Y:S01]  /*1140*/  IMAD.MOV R15, RZ, RZ, -R32 ;  /* 0x000000ffff0f7224 */ /* 0x000fe200078e0a20 */
[----:B------:R-:W-:Y:S01]  /*1150*/  DMUL.RP R18, R36, R18 ;  /* 0x0000001224127228 */ /* 0x000fe20000008000 */
[----:B------:R-:W-:-:S06]  /*1160*/  IMAD.MOV.U32 R14, RZ, RZ, RZ ;  /* 0x000000ffff0e7224 */ /* 0x000fcc00078e00ff */
[----:B------:R-:W-:-:S03]  /*1170*/  DFMA R14, R12, -R14, R36 ;  /* 0x8000000e0c0e722b */ /* 0x000fc60000000024 */
[----:B------:R-:W-:-:S03]  /*1180*/  LOP3.LUT R31, R19, R31, RZ, 0x3c, !PT ;  /* 0x0000001f131f7212 */ /* 0x000fc600078e3cff */
[----:B------:R-:W-:-:S04]  /*1190*/  IADD3 R14, PT, PT, -R32, -0x43300000, RZ ;  /* 0xbcd00000200e7810 */ /* 0x000fc80007ffe1ff */
[----:B------:R-:W-:-:S04]  /*11a0*/  FSETP.NEU.AND P0, PT, |R15|, R14, PT ;  /* 0x0000000e0f00720b */ /* 0x000fc80003f0d200 */
[----:B------:R-:W-:Y:S02]  /*11b0*/  FSEL R12, R18, R12, !P0 ;  /* 0x0000000c120c7208 */ /* 0x000fe40004000000 */
[----:B------:R-:W-:Y:S01]  /*11c0*/  FSEL R13, R31, R13, !P0 ;  /* 0x0000000d1f0d7208 */ /* 0x000fe20004000000 */
[----:B------:R-:W-:Y:S06]  /*11d0*/  BRA `(.L_x_24) ;  /* 0x0000000000547947 */ /* 0x000fec0003800000 */
.L_x_23:
[----:B------:R-:W-:-:S14]  /*11e0*/  DSETP.NAN.AND P0, PT, R18, R18, PT ;  /* 0x000000121200722a */ /* 0x000fdc0003f08000 */
[----:B------:R-:W-:Y:S05]  /*11f0*/  @P0 BRA `(.L_x_25) ;  /* 0x0000000000440947 */ /* 0x000fea0003800000 */
[----:B------:R-:W-:-:S14]  /*1200*/  DSETP.NAN.AND P0, PT, R14, R14, PT ;  /* 0x0000000e0e00722a */ /* 0x000fdc0003f08000 */
[----:B------:R-:W-:Y:S05]  /*1210*/  @P0 BRA `(.L_x_26) ;  /* 0x0000000000300947 */ /* 0x000fea0003800000 */
[----:B------:R-:W-:Y:S01]  /*1220*/  ISETP.NE.AND P0, PT, R32, R39, PT ;  /* 0x000000272000720c */ /* 0x000fe20003f05270 */
[----:B------:R-:W-:Y:S02]  /*1230*/  IMAD.MOV.U32 R12, RZ, RZ, 0x0 ;  /* 0x00000000ff0c7424 */ /* 0x000fe400078e00ff */
[----:B------:R-:W-:-:S10]  /*1240*/  IMAD.MOV.U32 R13, RZ, RZ, -0x80000 ;  /* 0xfff80000ff0d7424 */ /* 0x000fd400078e00ff */
[----:B------:R-:W-:Y:S05]  /*1250*/  @!P0 BRA `(.L_x_24) ;  /* 0x0000000000348947 */ /* 0x000fea0003800000 */
[----:B------:R-:W-:Y:S02]  /*1260*/  ISETP.NE.AND P0, PT, R32, 0x7ff00000, PT ;  /* 0x7ff000002000780c */ /* 0x000fe40003f05270 */
[----:B------:R-:W-:Y:S02]  /*1270*/  LOP3.LUT R13, R19, 0x80000000, R15, 0x48, !PT ;  /* 0x80000000130d7812 */ /* 0x000fe400078e480f */
[----:B------:R-:W-:-:S13]  /*1280*/  ISETP.EQ.OR P0, PT, R39, RZ, !P0 ;  /* 0x000000ff2700720c */ /* 0x000fda0004702670 */
[----:B------:R-:W-:Y:S01]  /*1290*/  @P0 LOP3.LUT R14, R13, 0x7ff00000, RZ, 0xfc, !PT ;  /* 0x7ff000000d0e0812 */ /* 0x000fe200078efcff */
[----:B------:R-:W-:Y:S02]  /*12a0*/  @!P0 IMAD.MOV.U32 R12, RZ, RZ, RZ ;  /* 0x000000ffff0c8224 */ /* 0x000fe400078e00ff */
[----:B------:R-:W-:Y:S02]  /*12b0*/  @P0 IMAD.MOV.U32 R12, RZ, RZ, RZ ;  /* 0x000000ffff0c0224 */ /* 0x000fe400078e00ff */
[----:B------:R-:W-:Y:S01]  /*12c0*/  @P0 IMAD.MOV.U32 R13, RZ, RZ, R14 ;  /* 0x000000ffff0d0224 */ /* 0x000fe200078e000e */
[----:B------:R-:W-:Y:S06]  /*12d0*/  BRA `(.L_x_24) ;  /* 0x0000000000147947 */ /* 0x000fec0003800000 */
.L_x_26:
[----:B------:R-:W-:Y:S01]  /*12e0*/  LOP3.LUT R13, R15, 0x80000, RZ, 0xfc, !PT ;  /* 0x000800000f0d7812 */ /* 0x000fe200078efcff */
[----:B------:R-:W-:Y:S01]  /*12f0*/  IMAD.MOV.U32 R12, RZ, RZ, R14 ;  /* 0x000000ffff0c7224 */ /* 0x000fe200078e000e */
[----:B------:R-:W-:Y:S06]  /*1300*/  BRA `(.L_x_24) ;  /* 0x0000000000087947 */ /* 0x000fec0003800000 */
.L_x_25:
[----:B------:R-:W-:Y:S01]  /*1310*/  LOP3.LUT R13, R19, 0x80000, RZ, 0xfc, !PT ;  /* 0x00080000130d7812 */ /* 0x000fe200078efcff */
[----:B------:R-:W-:-:S07]  /*1320*/  IMAD.MOV.U32 R12, RZ, RZ, R18 ;  /* 0x000000ffff0c7224 */ /* 0x000fce00078e0012 */
.L_x_24:
[----:B------:R-:W-:Y:S05]  /*1330*/  BSYNC.RECONVERGENT B1 ;  /* 0x0000000000017941 */ /* 0x000fea0003800200 */
.L_x_22:
[----:B------:R-:W-:Y:S02]  /*1340*/  IMAD.MOV.U32 R14, RZ, RZ, R12 ;  /* 0x000000ffff0e7224 */ /* 0x000fe400078e000c */
[----:B------:R-:W-:Y:S02]  /*1350*/  IMAD.MOV.U32 R15, RZ, RZ, R13 ;  /* 0x000000ffff0f7224 */ /* 0x000fe400078e000d */
[----:B------:R-:W-:Y:S02]  /*1360*/  IMAD.MOV.U32 R12, RZ, RZ, R10 ;  /* 0x000000ffff0c7224 */ /* 0x000fe400078e000a */
[----:B------:R-:W-:-:S04]  /*1370*/  IMAD.MOV.U32 R13, RZ, RZ, 0x0 ;  /* 0x00000000ff0d7424 */ /* 0x000fc800078e00ff */
[----:B------:R-:W-:Y:S05]  /*1380*/  RET.REL.NODEC R12 `(_Z12resizeKernelPKhPhiiii) ;  /* 0xffffffec0c1c7950 */ /* 0x000fea0003c3ffff */
        .weak           $__internal_2_$__cuda_sm3x_div_rn_noftz_f32_slowpath
        .type           $__internal_2_$__cuda_sm3x_div_rn_noftz_f32_slowpath,@function
        .size           $__internal_2_$__cuda_sm3x_div_rn_noftz_f32_slowpath,(.L_x_52 - $__internal_2_$__cuda_sm3x_div_rn_noftz_f32_slowpath)
$__internal_2_$__cuda_sm3x_div_rn_noftz_f32_slowpath:
        /* <DEDUP_REMOVED lines=33> */
.L_x_27:
        /* <DEDUP_REMOVED lines=29> */
[C---:B------:R-:W-:Y:S02]  /*1770*/  VIADD R6, R11.reuse, 0x20 ;  /* 0x000000200b067836 */ /* 0x040fe40000000000 */
[-CC-:B------:R-:W-:Y:S01]  /*1780*/  FFMA.RM R3, R14, R10.reuse, R13.reuse ;  /* 0x0000000a0e037223 */ /* 0x180fe2000000400d */
[C---:B------:R-:W-:Y:S02]  /*1790*/  ISETP.NE.AND P2, PT, R11.reuse, RZ, PT ;  /* 0x000000ff0b00720c */ /* 0x040fe40003f45270 */
[----:B------:R-:W-:Y:S01]  /*17a0*/  LOP3.LUT R5, R0, 0x7fffff, RZ, 0xc0, !PT ;  /* 0x007fffff00057812 */ /* 0x000fe200078ec0ff */
[----:B------:R-:W-:Y:S01]  /*17b0*/  FFMA.RP R0, R14, R10, R13 ;  /* 0x0000000a0e007223 */ /* 0x000fe2000000800d */
[----:B------:R-:W-:Y:S01]  /*17c0*/  IMAD.MOV R10, RZ, RZ, -R11 ;  /* 0x000000ffff0a7224 */ /* 0x000fe200078e0a0b */
[----:B------:R-:W-:Y:S02]  /*17d0*/  ISETP.NE.AND P1, PT, R11, RZ, PT ;  /* 0x000000ff0b00720c */ /* 0x000fe40003f25270 */
[----:B------:R-:W-:-:S02]  /*17e0*/  LOP3.LUT R5, R5, 0x800000, RZ, 0xfc, !PT ;  /* 0x0080000005057812 */ /* 0x000fc400078efcff */
[----:B------:R-:W-:Y:S02]  /*17f0*/  FSETP.NEU.FTZ.AND P0, PT, R0, R3, PT ;  /* 0x000000030000720b */ /* 0x000fe40003f1d000 */
[----:B------:R-:W-:Y:S02]  /*1800*/  SHF.L.U32 R6, R5, R6, RZ ;  /* 0x0000000605067219 */ /* 0x000fe400000006ff */
[----:B------:R-:W-:Y:S02]  /*1810*/  SEL R0, R10, RZ, P2 ;  /* 0x000000ff0a007207 */ /* 0x000fe40001000000 */
[----:B------:R-:W-:Y:S02]  /*1820*/  ISETP.NE.AND P1, PT, R6, RZ, P1 ;  /* 0x000000ff0600720c */ /* 0x000fe40000f25270 */
[----:B------:R-:W-:Y:S02]  /*1830*/  SHF.R.U32.HI R0, RZ, R0, R5 ;  /* 0x00000000ff007219 */ /* 0x000fe40000011605 */
[----:B------:R-:W-:-:S02]  /*1840*/  PLOP3.LUT P0, PT, P0, P1, PT, 0xf8, 0x8f ;  /* 0x00000000008f781c */ /* 0x000fc40000703f70 */
[----:B------:R-:W-:Y:S02]  /*1850*/  SHF.R.U32.HI R6, RZ, 0x1, R0 ;  /* 0x00000001ff067819 */ /* 0x000fe40000011600 */
[----:B------:R-:W-:-:S04]  /*1860*/  SEL R3, RZ, 0x1, !P0 ;  /* 0x00000001ff037807 */ /* 0x000fc80004000000 */
[----:B------:R-:W-:-:S04]  /*1870*/  LOP3.LUT R3, R3, 0x1, R6, 0xf8, !PT ;  /* 0x0000000103037812 */ /* 0x000fc800078ef806 */
[----:B------:R-:W-:-:S05]  /*1880*/  LOP3.LUT R3, R3, R0, RZ, 0xc0, !PT ;  /* 0x0000000003037212 */ /* 0x000fca00078ec0ff */
[----:B------:R-:W-:-:S05]  /*1890*/  IMAD.IADD R6, R6, 0x1, R3 ;  /* 0x0000000106067824 */ /* 0x000fca00078e0203 */
[----:B------:R-:W-:Y:S01]  /*18a0*/  LOP3.LUT R7, R6, R7, RZ, 0xfc, !PT ;  /* 0x0000000706077212 */ /* 0x000fe200078efcff */
[----:B------:R-:W-:Y:S06]  /*18b0*/  BRA `(.L_x_34) ;  /* 0x0000000000347947 */ /* 0x000fec0003800000 */
.L_x_33:
[----:B------:R-:W-:-:S04]  /*18c0*/  LOP3.LUT R7, R7, 0x80000000, RZ, 0xc0, !PT ;  /* 0x8000000007077812 */ /* 0x000fc800078ec0ff */
[----:B------:R-:W-:Y:S01]  /*18d0*/  LOP3.LUT R7, R7, 0x7f800000, RZ, 0xfc, !PT ;  /* 0x7f80000007077812 */ /* 0x000fe200078efcff */
[----:B------:R-:W-:Y:S06]  /*18e0*/  BRA `(.L_x_34) ;  /* 0x0000000000287947 */ /* 0x000fec0003800000 */
.L_x_32:
[----:B------:R-:W-:Y:S01]  /*18f0*/  IMAD R7, R6, 0x800000, R7 ;  /* 0x0080000006077824 */ /* 0x000fe200078e0207 */
[----:B------:R-:W-:Y:S06]  /*1900*/  BRA `(.L_x_34) ;  /* 0x0000000000207947 */ /* 0x000fec0003800000 */
.L_x_31:
[----:B------:R-:W-:-:S04]  /*1910*/  LOP3.LUT R0, R3, 0x80000000, R0, 0x48, !PT ;  /* 0x8000000003007812 */ /* 0x000fc800078e4800 */
[----:B------:R-:W-:Y:S01]  /*1920*/  LOP3.LUT R7, R0, 0x7f800000, RZ, 0xfc, !PT ;  /* 0x7f80000000077812 */ /* 0x000fe200078efcff */
[----:B------:R-:W-:Y:S06]  /*1930*/  BRA `(.L_x_34) ;  /* 0x0000000000147947 */ /* 0x000fec0003800000 */
.L_x_30:
[----:B------:R-:W-:Y:S01]  /*1940*/  LOP3.LUT R7, R3, 0x80000000, R0, 0x48, !PT ;  /* 0x8000000003077812 */ /* 0x000fe200078e4800 */
[----:B------:R-:W-:Y:S06]  /*1950*/  BRA `(.L_x_34) ;  /* 0x00000000000c7947 */ /* 0x000fec0003800000 */
.L_x_29:
[----:B------:R-:W0:Y:S01]  /*1960*/  MUFU.RSQ R7, -QNAN ;  /* 0xffc0000000077908 */ /* 0x000e220000001400 */
[----:B------:R-:W-:Y:S05]  /*1970*/  BRA `(.L_x_34) ;  /* 0x0000000000047947 */ /* 0x000fea0003800000 */
.L_x_28:
[----:B------:R-:W-:-:S07]  /*1980*/  FADD.FTZ R7, R0, R3 ;  /* 0x0000000300077221 */ /* 0x000fce0000010000 */
.L_x_34:
[----:B------:R-:W-:-:S04]  /*1990*/  IMAD.MOV.U32 R5, RZ, RZ, 0x0 ;  /* 0x00000000ff057424 */ /* 0x000fc800078e00ff */
[----:B0-----:R-:W-:Y:S05]  /*19a0*/  RET.REL.NODEC R4 `(_Z12resizeKernelPKhPhiiii) ;  /* 0xffffffe404947950 */ /* 0x001fea0003c3ffff */
.L_x_35:
        /* <DEDUP_REMOVED lines=13> */
.L_x_52:


//--------------------- .text._Z12rotateKernelPKhPhiiddii --------------------------
	.section	.text._Z12rotateKernelPKhPhiiddii,"ax",@progbits
	.align	128
        .global         _Z12rotateKernelPKhPhiiddii
        .type           _Z12rotateKernelPKhPhiiddii,@function
        .size           _Z12rotateKernelPKhPhiiddii,(.L_x_53 - _Z12rotateKernelPKhPhiiddii)
        .other          _Z12rotateKernelPKhPhiiddii,@"STO_CUDA_ENTRY STV_DEFAULT"
_Z12rotateKernelPKhPhiiddii:
.text._Z12rotateKernelPKhPhiiddii:
        /* <DEDUP_REMOVED lines=13> */
[----:B------:R-:W-:Y:S01]  /*00d0*/  I2F.F64 R4, UR6 ;  /* 0x0000000600047d12 */ /* 0x000fe20008201c00 */
[----:B------:R-:W0:Y:S01]  /*00e0*/  LDC.64 R2, c[0x0][0x390] ;  /* 0x0000e400ff027b82 */ /* 0x000e220000000a00 */
[----:B------:R-:W1:Y:S01]  /*00f0*/  LDCU.64 UR4, c[0x0][0x3a0] ;  /* 0x00007400ff0477ac */ /* 0x000e620008000a00 */
[----:B------:R-:W2:Y:S05]  /*0100*/  LDCU.64 UR8, c[0x0][0x398] ;  /* 0x00007300ff0877ac */ /* 0x000eaa0008000a00 */
[----:B------:R-:W3:Y:S08]  /*0110*/  I2F.F64 R10, R8 ;  /* 0x00000008000a7312 */ /* 0x000ef00000201c00 */
[----:B------:R-:W-:Y:S01]  /*0120*/  I2F.F64.U32 R6, UR7 ;  /* 0x0000000700067d12 */ /* 0x000fe20008201800 */
[----:B---3--:R-:W-:-:S07]  /*0130*/  DFMA R10, R4, -0.5, R10 ;  /* 0xbfe00000040a782b */ /* 0x008fce000000000a */
[----:B------:R-:W3:Y:S01]  /*0140*/  I2F.F64.U32 R12, R9 ;  /* 0x00000009000c7312 */ /* 0x000ee20000201800 */
[----:B-1----:R-:W-:-:S07]  /*0150*/  DMUL R16, R10, UR4 ;  /* 0x000000040a107c28 */ /* 0x002fce0008000000 */
[----:B0-----:R-:W-:Y:S01]  /*0160*/  I2F.F64 R4, R2 ;  /* 0x0000000200047312 */ /* 0x001fe20000201c00 */
[----:B---3--:R-:W-:-:S07]  /*0170*/  DFMA R12, R6, -0.5, R12 ;  /* 0xbfe00000060c782b */ /* 0x008fce000000000c */
[----:B------:R-:W0:Y:S01]  /*0180*/  I2F.F64 R6, R3 ;  /* 0x0000000300067312 */ /* 0x000e220000201c00 */
[C---:B------:R-:W-:Y:S02]  /*0190*/  DMUL R14, R12.reuse, UR4 ;  /* 0x000000040c0e7c28 */ /* 0x040fe40008000000 */
[----:B--2---:R-:W-:-:S06]  /*01a0*/  DFMA R16, R12, UR8, -R16 ;  /* 0x000000080c107c2b */ /* 0x004fcc0008000810 */
[----:B------:R-:W-:Y:S02]  /*01b0*/  DFMA R14, R10, UR8, R14 ;  /* 0x000000080a0e7c2b */ /* 0x000fe4000800000e */
[----:B0-----:R-:W-:-:S06]  /*01c0*/  DFMA R20, R6, 0.5, R16 ;  /* 0x3fe000000614782b */ /* 0x001fcc0000000010 */
[----:B------:R-:W-:Y:S02]  /*01d0*/  DFMA R24, R4, 0.5, R14 ;  /* 0x3fe000000418782b */ /* 0x000fe4000000000e */
[----:B------:R-:W-:-:S06]  /*01e0*/  DSETP.GE.AND P0, PT, R20, RZ, PT ;  /* 0x000000ff1400722a */ /* 0x000fcc0003f06000 */
[----:B------:R-:W-:-:S06]  /*01f0*/  DSETP.LTU.OR P0, PT, R24, RZ, !P0 ;  /* 0x000000ff1800722a */ /* 0x000fcc0004709400 */
[----:B------:R-:W-:-:S06]  /*0200*/  DSETP.GEU.OR P0, PT, R24, R4, P0 ;  /* 0x000000041800722a */ /* 0x000fcc000070e400 */
[----:B------:R-:W-:-:S14]  /*0210*/  DSETP.GEU.OR P0, PT, R20, R6, P0 ;  /* 0x000000061400722a */ /* 0x000fdc000070e400 */
[----:B------:R-:W-:Y:S05]  /*0220*/  @P0 EXIT ;  /* 0x000000000000094d */ /* 0x000fea0003800000 */
[----:B------:R-:W0:Y:S01]  /*0230*/  F2I.F64.FLOOR R35, R24 ;  /* 0x0000001800237311 */ /* 0x000e220000305100 */
[----:B------:R-:W-:Y:S01]  /*0240*/  VIADD R0, R2, 0xffffffff ;  /* 0xffffffff02007836 */ /* 0x000fe20000000000 */
[----:B------:R-:W1:Y:S01]  /*0250*/  LDCU.64 UR6, c[0x0][0x380] ;  /* 0x00007000ff0677ac */ /* 0x000e620008000a00 */
[----:B------:R-:W-:Y:S01]  /*0260*/  VIADD R3, R3, 0xffffffff ;  /* 0xffffffff03037836 */ /* 0x000fe20000000000 */
[----:B------:R-:W2:Y:S04]  /*0270*/  LDCU.64 UR4, c[0x0][0x358] ;  /* 0x00006b00ff0477ac */ /* 0x000ea80008000a00 */
[----:B------:R-:W3:Y:S01]  /*0280*/  F2I.F64.FLOOR R34, R20 ;  /* 0x0000001400227311 */ /* 0x000ee20000305100 */
[----:B0-----:R-:W-:-:S04]  /*0290*/  VIMNMX.RELU R35, PT, PT, R0, R35, PT ;  /* 0x0000002300237248 */ /* 0x001fc80003fe1100 */
[----:B------:R-:W-:Y:S02]  /*02a0*/  VIADDMNMX.RELU R19, R35, 0x1, R0, PT ;  /* 0x0000000123137846 */ /* 0x000fe40003801100 */
[----:B---3--:R-:W-:-:S04]  /*02b0*/  VIMNMX.RELU R34, PT, PT, R3, R34, PT ;  /* 0x0000002203227248 */ /* 0x008fc80003fe1100 */
[C---:B------:R-:W-:Y:S01]  /*02c0*/  VIADDMNMX.RELU R33, R34.reuse, 0x1, R3, PT ;  /* 0x0000000122217846 */ /* 0x040fe20003801103 */
[----:B------:R-:W-:-:S04]  /*02d0*/  IMAD R0, R34, R2, R19 ;  /* 0x0000000222007224 */ /* 0x000fc800078e0213 */
[----:B------:R-:W-:Y:S02]  /*02e0*/  IMAD R5, R0, 0x3, RZ ;  /* 0x0000000300057824 */ /* 0x000fe400078e02ff */
[-CC-:B------:R-:W-:Y:S02]  /*02f0*/  IMAD R0, R34, R2.reuse, R35.reuse ;  /* 0x0000000222007224 */ /* 0x180fe400078e0223 */
[----:B------:R-:W-:Y:S01]  /*0300*/  IMAD R3, R33, R2, R35 ;  /* 0x0000000221037224 */ /* 0x000fe200078e0223 */
[----:B-1----:R-:W-:Y:S01]  /*0310*/  IADD3 R4, P0, PT, R5, UR6, RZ ;  /* 0x0000000605047c10 */ /* 0x002fe2000ff1e0ff */
[----:B------:R-:W-:-:S03]  /*0320*/  IMAD R0, R0, 0x3, RZ ;  /* 0x0000000300007824 */ /* 0x000fc600078e02ff */
[----:B------:R-:W-:Y:S02]  /*0330*/  LEA.HI.X.SX32 R5, R5, UR7, 0x1, P0 ;  /* 0x0000000705057c11 */ /* 0x000fe400080f0eff */
[----:B------:R-:W-:-:S03]  /*0340*/  IADD3 R16, P0, PT, R0, UR6, RZ ;  /* 0x0000000600107c10 */ /* 0x000fc6000ff1e0ff */
[----:B--2---:R-:W2:Y:S01]  /*0350*/  LDG.E.U8 R32, desc[UR4][R4.64] ;  /* 0x0000000404207981 */ /* 0x004ea2000c1e1100 */
        /* <DEDUP_REMOVED lines=63> */
[----:B-----5:R-:W-:Y:S05]  /*0750*/  CALL.REL.NOINC `($__internal_3_$__cuda_sm20_div_rn_f64_full) ;  /* 0x0000000400507944 */ /* 0x020fea0003c00000 */
[----:B------:R-:W-:Y:S02]  /*0760*/  IMAD.MOV.U32 R4, RZ, RZ, R14 ;  /* 0x000000ffff047224 */ /* 0x000fe400078e000e */
[----:B------:R-:W-:-:S07]  /*0770*/  IMAD.MOV.U32 R5, RZ, RZ, R15 ;  /* 0x000000ffff057224 */ /* 0x000fce00078e000f */
.L_x_37:
[----:B------:R-:W-:Y:S05]  /*0780*/  BSYNC.RECONVERGENT B0 ;  /* 0x0000000000007941 */ /* 0x000fea0003800200 */
.L_x_36:
        /* <DEDUP_REMOVED lines=30> */
[----:B------:R-:W-:Y:S05]  /*0970*/  CALL.REL.NOINC `($__internal_3_$__cuda_sm20_div_rn_f64_full) ;  /* 0x0000000000c87944 */ /* 0x000fea0003c00000 */
[----:B------:R-:W-:Y:S02]  /*0980*/  IMAD.MOV.U32 R2, RZ, RZ, R14 ;  /* 0x000000ffff027224 */ /* 0x000fe400078e000e */
[----:B------:R-:W-:-:S07]  /*0990*/  IMAD.MOV.U32 R3, RZ, RZ, R15 ;  /* 0x000000ffff037224 */ /* 0x000fce00078e000f */
.L_x_39:
[----:B------:R-:W-:Y:S05]  /*09a0*/  BSYNC.RECONVERGENT B0 ;  /* 0x0000000000007941 */ /* 0x000fea0003800200 */
.L_x_38:
        /* <DEDUP_REMOVED lines=33> */
.L_x_41:
[----:B------:R-:W-:Y:S05]  /*0bc0*/  BSYNC.RECONVERGENT B0 ;  /* 0x0000000000007941 */ /* 0x000fea0003800200 */
.L_x_40:
        /* <DEDUP_REMOVED lines=13> */
        .weak           $__internal_3_$__cuda_sm20_div_rn_f64_full
        .type           $__internal_3_$__cuda_sm20_div_rn_f64_full,@function
        .size           $__internal_3_$__cuda_sm20_div_rn_f64_full,(.L_x_53 - $__internal_3_$__cuda_sm20_div_rn_f64_full)
$__internal_3_$__cuda_sm20_div_rn_f64_full:
[----:B------:R-:W-:Y:S01]  /*0ca0*/  IMAD.MOV.U32 R19, RZ, RZ, R15 ;  /* 0x000000ffff137224 */ /* 0x000fe200078e000f */
[C---:B------:R-:W-:Y:S01]  /*0cb0*/  FSETP.GEU.AND P0, PT, |R30|.reuse, 1.469367938527859385e-39, PT ;  /* 0x001000001e00780b */ /* 0x040fe20003f0e200 */
[----:B------:R-:W-:Y:S01]  /*0cc0*/  IMAD.MOV.U32 R18, RZ, RZ, R14 ;  /* 0x000000ffff127224 */ /* 0x000fe200078e000e */
[----:B------:R-:W-:Y:S01]  /*0cd0*/  LOP3.LUT R16, R30, 0x800fffff, RZ, 0xc0, !PT ;  /* 0x800fffff1e107812 */ /* 0x000fe200078ec0ff */
[----:B------:R-:W-:Y:S01]  /*0ce0*/  IMAD.MOV.U32 R15, RZ, RZ, R30 ;  /* 0x000000ffff0f7224 */ /* 0x000fe200078e001e */
[C---:B------:R-:W-:Y:S01]  /*0cf0*/  FSETP.GEU.AND P2, PT, |R19|.reuse, 1.469367938527859385e-39, PT ;  /* 0x001000001300780b */ /* 0x040fe20003f4e200 */
[----:B------:R-:W-:Y:S01]  /*0d00*/  IMAD.MOV.U32 R14, RZ, RZ, R31 ;  /* 0x000000ffff0e7224 */ /* 0x000fe200078e001f */
[----:B------:R-:W-:Y:S01]  /*0d10*/  LOP3.LUT R17, R16, 0x3ff00000, RZ, 0xfc, !PT ;  /* 0x3ff0000010117812 */ /* 0x000fe200078efcff */
[----:B------:R-:W-:Y:S01]  /*0d20*/  IMAD.MOV.U32 R34, RZ, RZ, 0x1 ;  /* 0x00000001ff227424 */ /* 0x000fe200078e00ff */
[----:B------:R-:W-:Y:S01]  /*0d30*/  LOP3.LUT R12, R19, 0x7ff00000, RZ, 0xc0, !PT ;  /* 0x7ff00000130c7812 */ /* 0x000fe200078ec0ff */
[----:B------:R-:W-:Y:S01]  /*0d40*/  BSSY.RECONVERGENT B1, `(.L_x_42) ;  /* 0x0000051000017945 */ /* 0x000fe20003800200 */
[----:B------:R-:W-:-:S02]  /*0d50*/  MOV R16, R31 ;  /* 0x0000001f00107202 */ /* 0x000fc40000000f00 */
[----:B------:R-:W-:Y:S01]  /*0d60*/  LOP3.LUT R39, R30, 0x7ff00000, RZ, 0xc0, !PT ;  /* 0x7ff000001e277812 */ /* 0x000fe200078ec0ff */
[----:B------:R-:W-:Y:S01]  /*0d70*/  @!P0 DMUL R16, R14, 8.98846567431157953865e+307 ;  /* 0x7fe000000e108828 */ /* 0x000fe20000000000 */
[----:B------:R-:W-:Y:S02]  /*0d80*/  IMAD.MOV.U32 R30, RZ, RZ, R18 ;  /* 0x000000ffff1e7224 */ /* 0x000fe400078e0012 */
[C---:B------:R-:W-:Y:S01]  /*0d90*/  ISETP.GE.U32.AND P1, PT, R12.reuse, R39, PT ;  /* 0x000000270c00720c */ /* 0x040fe20003f26070 */
[----:B------:R-:W-:Y:S01]  /*0da0*/  @!P2 IMAD.MOV.U32 R32, RZ, RZ, RZ ;  /* 0x000000ffff20a224 */ /* 0x000fe200078e00ff */
[----:B------:R-:W-:Y:S01]  /*0db0*/  @!P2 LOP3.LUT R13, R15, 0x7ff00000, RZ, 0xc0, !PT ;  /* 0x7ff000000f0da812 */ /* 0x000fe200078ec0ff */
[----:B------:R-:W0:Y:S03]  /*0dc0*/  MUFU.RCP64H R35, R17 ;  /* 0x0000001100237308 */ /* 0x000e260000001800 */
        /* <DEDUP_REMOVED lines=42> */
[----:B------:R-:W-:Y:S01]  /*1070*/  MOV R14, RZ ;  /* 0x000000ff000e7202 */ /* 0x000fe20000000f00 */
[----:B------:R-:W-:-:S05]  /*1080*/  DMUL.RP R18, R36, R18 ;  /* 0x0000001224127228 */ /* 0x000fca0000008000 */
[----:B------:R-:W-:-:S05]  /*1090*/  DFMA R14, R12, -R14, R36 ;  /* 0x8000000e0c0e722b */ /* 0x000fca0000000024 */
[----:B------:R-:W-:Y:S02]  /*10a0*/  LOP3.LUT R31, R19, R31, RZ, 0x3c, !PT ;  /* 0x0000001f131f7212 */ /* 0x000fe400078e3cff */
[----:B------:R-:W-:-:S04]  /*10b0*/  IADD3 R14, PT, PT, -R32, -0x43300000, RZ ;  /* 0xbcd00000200e7810 */ /* 0x000fc80007ffe1ff */
[----:B------:R-:W-:-:S04]  /*10c0*/  FSETP.NEU.AND P0, PT, |R15|, R14, PT ;  /* 0x0000000e0f00720b */ /* 0x000fc80003f0d200 */
[----:B------:R-:W-:Y:S02]  /*10d0*/  FSEL R12, R18, R12, !P0 ;  /* 0x0000000c120c7208 */ /* 0x000fe40004000000 */
[----:B------:R-:W-:Y:S01]  /*10e0*/  FSEL R13, R31, R13, !P0 ;  /* 0x0000000d1f0d7208 */ /* 0x000fe20004000000 */
[----:B------:R-:W-:Y:S06]  /*10f0*/  BRA `(.L_x_44) ;  /* 0x0000000000547947 */ /* 0x000fec0003800000 */
.L_x_43:
        /* <DEDUP_REMOVED lines=16> */
.L_x_46:
[----:B------:R-:W-:Y:S01]  /*1200*/  LOP3.LUT R13, R15, 0x80000, RZ, 0xfc, !PT ;  /* 0x000800000f0d7812 */ /* 0x000fe200078efcff */
[----:B------:R-:W-:Y:S01]  /*1210*/  IMAD.MOV.U32 R12, RZ, RZ, R14 ;  /* 0x000000ffff0c7224 */ /* 0x000fe200078e000e */
[----:B------:R-:W-:Y:S06]  /*1220*/  BRA `(.L_x_44) ;  /* 0x0000000000087947 */ /* 0x000fec0003800000 */
.L_x_45:
[----:B------:R-:W-:Y:S01]  /*1230*/  LOP3.LUT R13, R19, 0x80000, RZ, 0xfc, !PT ;  /* 0x00080000130d7812 */ /* 0x000fe200078efcff */
[----:B------:R-:W-:-:S07]  /*1240*/  IMAD.MOV.U32 R12, RZ, RZ, R18 ;  /* 0x000000ffff0c7224 */ /* 0x000fce00078e0012 */
.L_x_44:
[----:B------:R-:W-:Y:S05]  /*1250*/  BSYNC.RECONVERGENT B1 ;  /* 0x0000000000017941 */ /* 0x000fea0003800200 */
.L_x_42:
[----:B------:R-:W-:Y:S02]  /*1260*/  IMAD.MOV.U32 R14, RZ, RZ, R12 ;  /* 0x000000ffff0e7224 */ /* 0x000fe400078e000c */
[----:B------:R-:W-:Y:S02]  /*1270*/  IMAD.MOV.U32 R15, RZ, RZ, R13 ;  /* 0x000000ffff0f7224 */ /* 0x000fe400078e000d */
[----:B------:R-:W-:Y:S02]  /*1280*/  IMAD.MOV.U32 R12, RZ, RZ, R10 ;  /* 0x000000ffff0c7224 */ /* 0x000fe400078e000a */
[----:B------:R-:W-:-:S04]  /*1290*/  IMAD.MOV.U32 R13, RZ, RZ, 0x0 ;  /* 0x00000000ff0d7424 */ /* 0x000fc800078e00ff */
[----:B------:R-:W-:Y:S05]  /*12a0*/  RET.REL.NODEC R12 `(_Z12rotateKernelPKhPhiiddii) ;  /* 0xffffffec0c547950 */ /* 0x000fea0003c3ffff */
.L_x_47:
        /* <DEDUP_REMOVED lines=13> */
.L_x_53:


//--------------------- .text._Z12mirrorKernelPhiib --------------------------
	.section	.text._Z12mirrorKernelPhiib,"ax",@progbits
	.align	128
        .global         _Z12mirrorKernelPhiib
        .type           _Z12mirrorKernelPhiib,@function
        .size           _Z12mirrorKernelPhiib,(.L_x_60 - _Z12mirrorKernelPhiib)
        .other          _Z12mirrorKernelPhiib,@"STO_CUDA_ENTRY STV_DEFAULT"
_Z12mirrorKernelPhiib:
.text._Z12mirrorKernelPhiib:
        /* <DEDUP_REMOVED lines=13> */
[----:B------:R-:W0:Y:S01]  /*00d0*/  LDCU.U8 UR4, c[0x0][0x390] ;  /* 0x00007200ff0477ac */ /* 0x000e220008000000 */
[----:B------:R-:W1:Y:S01]  /*00e0*/  LDCU.64 UR6, c[0x0][0x358] ;  /* 0x00006b00ff0677ac */ /* 0x000e620008000a00 */
[----:B0-----:R-:W-:-:S04]  /*00f0*/  UPRMT UR4, UR4, 0x8880, URZ ;  /* 0x0000888004047896 */ /* 0x001fc800080000ff */
[----:B------:R-:W-:-:S09]  /*0100*/  UISETP.NE.AND UP0, UPT, UR4, URZ, UPT ;  /* 0x000000ff0400728c */ /* 0x000fd2000bf05270 */
[----:B-1----:R-:W-:Y:S05]  /*0110*/  BRA.U !UP0, `(.L_x_48) ;  /* 0x0000000108707547 */ /* 0x002fea000b800000 */
[----:B------:R-:W-:-:S04]  /*0120*/  ULEA.HI UR4, UR8, UR8, URZ, 0x1 ;  /* 0x0000000808047291 */ /* 0x000fc8000f8f08ff */
[----:B------:R-:W-:-:S06]  /*0130*/  USHF.R.S32.HI UR4, URZ, 0x1, UR4 ;  /* 0x00000001ff047899 */ /* 0x000fcc0008011404 */
[----:B------:R-:W-:-:S13]  /*0140*/  ISETP.GE.AND P0, PT, R0, UR4, PT ;  /* 0x0000000400007c0c */ /* 0x000fda000bf06270 */
[----:B------:R-:W-:Y:S05]  /*0150*/  @P0 EXIT ;  /* 0x000000000000094d */ /* 0x000fea0003800000 */
[----:B------:R-:W0:Y:S01]  /*0160*/  LDCU.64 UR10, c[0x0][0x380] ;  /* 0x00007000ff0a77ac */ /* 0x000e220008000a00 */
[----:B------:R-:W-:Y:S01]  /*0170*/  LOP3.LUT R2, RZ, R0, RZ, 0x33, !PT ;  /* 0x00000000ff027212 */ /* 0x000fe200078e33ff */
[----:B------:R-:W-:-:S04]  /*0180*/  UIMAD UR4, UR8, 0x3, URZ ;  /* 0x00000003080478a4 */ /* 0x000fc8000f8e02ff */
[----:B------:R-:W-:Y:S02]  /*0190*/  VIADD R2, R2, UR8 ;  /* 0x0000000802027c36 */ /* 0x000fe40008000000 */
[----:B------:R-:W-:-:S04]  /*01a0*/  IMAD R3, R3, UR4, RZ ;  /* 0x0000000403037c24 */ /* 0x000fc8000f8e02ff */
[--C-:B------:R-:W-:Y:S02]  /*01b0*/  IMAD R5, R2, 0x3, R3.reuse ;  /* 0x0000000302057824 */ /* 0x100fe400078e0203 */
[----:B------:R-:W-:-:S03]  /*01c0*/  IMAD R0, R0, 0x3, R3 ;  /* 0x0000000300007824 */ /* 0x000fc600078e0203 */
[C---:B0-----:R-:W-:Y:S02]  /*01d0*/  IADD3 R4, P1, PT, R5.reuse, UR10, RZ ;  /* 0x0000000a05047c10 */ /* 0x041fe4000ff3e0ff */
[C---:B------:R-:W-:Y:S02]  /*01e0*/  IADD3 R2, P0, PT, R0.reuse, UR10, RZ ;  /* 0x0000000a00027c10 */ /* 0x040fe4000ff1e0ff */
[----:B------:R-:W-:Y:S02]  /*01f0*/  LEA.HI.X.SX32 R5, R5, UR11, 0x1, P1 ;  /* 0x0000000b05057c11 */ /* 0x000fe400088f0eff */
[----:B------:R-:W-:-:S03]  /*0200*/  LEA.HI.X.SX32 R3, R0, UR11, 0x1, P0 ;  /* 0x0000000b00037c11 */ /* 0x000fc600080f0eff */
[----:B------:R-:W2:Y:S04]  /*0210*/  LDG.E.U8 R9, desc[UR6][R4.64] ;  /* 0x0000000604097981 */ /* 0x000ea8000c1e1100 */
[----:B------:R-:W3:Y:S04]  /*0220*/  LDG.E.U8 R7, desc[UR6][R2.64] ;  /* 0x0000000602077981 */ /* 0x000ee8000c1e1100 */
[----:B--2---:R-:W-:Y:S04]  /*0230*/  STG.E.U8 desc[UR6][R2.64], R9 ;  /* 0x0000000902007986 */ /* 0x004fe8000c101106 */
[----:B---3--:R-:W-:Y:S04]  /*0240*/  STG.E.U8 desc[UR6][R4.64], R7 ;  /* 0x0000000704007986 */ /* 0x008fe8000c101106 */
[----:B------:R-:W2:Y:S04]  /*0250*/  LDG.E.U8 R13, desc[UR6][R4.64+0x1] ;  /* 0x00000106040d7981 */ /* 0x000ea8000c1e1100 */
[----:B------:R-:W3:Y:S04]  /*0260*/  LDG.E.U8 R11, desc[UR6][R2.64+0x1] ;  /* 0x00000106020b7981 */ /* 0x000ee8000c1e1100 */
[----:B--2---:R-:W-:Y:S04]  /*0270*/  STG.E.U8 desc[UR6][R2.64+0x1], R13 ;  /* 0x0000010d02007986 */ /* 0x004fe8000c101106 */
[----:B---3--:R-:W-:Y:S04]  /*0280*/  STG.E.U8 desc[UR6][R4.64+0x1], R11 ;  /* 0x0000010b04007986 */ /* 0x008fe8000c101106 */
[----:B------:R-:W2:Y:S04]  /*0290*/  LDG.E.U8 R17, desc[UR6][R4.64+0x2] ;  /* 0x0000020604117981 */ /* 0x000ea8000c1e1100 */
[----:B------:R-:W3:Y:S04]  /*02a0*/  LDG.E.U8 R15, desc[UR6][R2.64+0x2] ;  /* 0x00000206020f7981 */ /* 0x000ee8000c1e1100 */
[----:B--2---:R-:W-:Y:S04]  /*02b0*/  STG.E.U8 desc[UR6][R2.64+0x2], R17 ;  /* 0x0000021102007986 */ /* 0x004fe8000c101106 */
[----:B---3--:R-:W-:Y:S01]  /*02c0*/  STG.E.U8 desc[UR6][R4.64+0x2], R15 ;  /* 0x0000020f04007986 */ /* 0x008fe2000c101106 */
[----:B------:R-:W-:Y:S05]  /*02d0*/  EXIT ;  /* 0x000000000000794d */ /* 0x000fea0003800000 */
.L_x_48:
[----:B------:R-:W-:-:S06]  /*02e0*/  USHF.R.U32.HI UR4, URZ, 0x1, UR9 ;  /* 0x00000001ff047899 */ /* 0x000fcc0008011609 */
[----:B------:R-:W-:-:S13]  /*02f0*/  ISETP.GE.U32.AND P0, PT, R3, UR4, PT ;  /* 0x0000000403007c0c */ /* 0x000fda000bf06070 */
[----:B------:R-:W-:Y:S05]  /*0300*/  @P0 EXIT ;  /* 0x000000000000094d */ /* 0x000fea0003800000 */
[----:B------:R-:W0:Y:S01]  /*0310*/  LDCU.64 UR4, c[0x0][0x380] ;  /* 0x00007000ff0477ac */ /* 0x000e220008000a00 */
[----:B------:R-:W-:Y:S01]  /*0320*/  LOP3.LUT R2, RZ, R3, RZ, 0x33, !PT ;  /* 0x00000003ff027212 */ /* 0x000fe200078e33ff */
[----:B------:R-:W-:-:S04]  /*0330*/  IMAD R3, R3, UR8, R0 ;  /* 0x0000000803037c24 */ /* 0x000fc8000f8e0200 */
[----:B------:R-:W-:-:S04]  /*0340*/  VIADD R5, R2, UR9 ;  /* 0x0000000902057c36 */ /* 0x000fc80008000000 */
[----:B------:R-:W-:Y:S02]  /*0350*/  IMAD R5, R5, UR8, R0 ;  /* 0x0000000805057c24 */ /* 0x000fe4000f8e0200 */
[----:B------:R-:W-:Y:S02]  /*0360*/  IMAD R0, R3, 0x3, RZ ;  /* 0x0000000303007824 */ /* 0x000fe400078e02ff */
[----:B------:R-:W-:-:S03]  /*0370*/  IMAD R5, R5, 0x3, RZ ;  /* 0x0000000305057824 */ /* 0x000fc600078e02ff */
[C---:B0-----:R-:W-:Y:S02]  /*0380*/  IADD3 R2, P0, PT, R0.reuse, UR4, RZ ;  /* 0x0000000400027c10 */ /* 0x041fe4000ff1e0ff */
[C---:B------:R-:W-:Y:S02]  /*0390*/  IADD3 R4, P1, PT, R5.reuse, UR4, RZ ;  /* 0x0000000405047c10 */ /* 0x040fe4000ff3e0ff */
[----:B------:R-:W-:Y:S02]  /*03a0*/  LEA.HI.X.SX32 R3, R0, UR5, 0x1, P0 ;  /* 0x0000000500037c11 */ /* 0x000fe400080f0eff */
[----:B------:R-:W-:-:S03]  /*03b0*/  LEA.HI.X.SX32 R5, R5, UR5, 0x1, P1 ;  /* 0x0000000505057c11 */ /* 0x000fc600088f0eff */
[----:B------:R-:W2:Y:S04]  /*03c0*/  LDG.E.U8 R7, desc[UR6][R2.64] ;  /* 0x0000000602077981 */ /* 0x000ea8000c1e1100 */
[----:B------:R-:W3:Y:S04]  /*03d0*/  LDG.E.U8 R9, desc[UR6][R4.64] ;  /* 0x0000000604097981 */ /* 0x000ee8000c1e1100 */
[----:B---3--:R-:W-:Y:S04]  /*03e0*/  STG.E.U8 desc[UR6][R2.64], R9 ;  /* 0x0000000902007986 */ /* 0x008fe8000c101106 */
[----:B--2---:R-:W-:Y:S04]  /*03f0*/  STG.E.U8 desc[UR6][R4.64], R7 ;  /* 0x0000000704007986 */ /* 0x004fe8000c101106 */
        /* <DEDUP_REMOVED lines=9> */
.L_x_49:
        /* <DEDUP_REMOVED lines=15> */
.L_x_60:


//--------------------- .nv.shared.reserved.0     --------------------------
	.section	.nv.shared.reserved.0,"aw",@nobits
	.weak		__nv_reservedSMEM_offset_0_alias
	.size		__nv_reservedSMEM_offset_0_alias, 0, 64
	.other		__nv_reservedSMEM_offset_0_alias,@"STO_CUDA_RESERVED_SHARED STV_DEFAULT"
__nv_reservedSMEM_offset_0_alias:
	.zero		0
	.zero		64


//--------------------- .nv.constant0._Z20blendWatermarkKernelPhS_iiiiiif --------------------------
	.section	.nv.constant0._Z20blendWatermarkKernelPhS_iiiiiif,"a",@progbits
	.sectionflags	@""
	.align	4
.nv.constant0._Z20blendWatermarkKernelPhS_iiiiiif:
	.zero		940


//--------------------- .nv.constant0._Z17resizeImageKernelPhS_iiii --------------------------
	.section	.nv.constant0._Z17resizeImageKernelPhS_iiii,"a",@progbits
	.sectionflags	@""
	.align	4
.nv.constant0._Z17resizeImageKernelPhS_iiii:
	.zero		928


//--------------------- .nv.constant0._Z15grayscaleKernelPhii --------------------------
	.section	.nv.constant0._Z15grayscaleKernelPhii,"a",@progbits
	.sectionflags	@""
	.align	4
.nv.constant0._Z15grayscaleKernelPhii:
	.zero		912


//--------------------- .nv.constant0._Z10cropKernelPKhPhiiiiii --------------------------
	.section	.nv.constant0._Z10cropKernelPKhPhiiiiii,"a",@progbits
	.sectionflags	@""
	.align	4
.nv.constant0._Z10cropKernelPKhPhiiiiii:
	.zero		936


//--------------------- .nv.constant0._Z12resizeKernelPKhPhiiii --------------------------
	.section	.nv.constant0._Z12resizeKernelPKhPhiiii,"a",@progbits
	.sectionflags	@""
	.align	4
.nv.constant0._Z12resizeKernelPKhPhiiii:
	.zero		928


//--------------------- .nv.constant0._Z12rotateKernelPKhPhiiddii --------------------------
	.section	.nv.constant0._Z12rotateKernelPKhPhiiddii,"a",@progbits
	.sectionflags	@""
	.align	4
.nv.constant0._Z12rotateKernelPKhPhiiddii:
	.zero		944


//--------------------- .nv.constant0._Z12mirrorKernelPhiib --------------------------
	.section	.nv.constant0._Z12mirrorKernelPhiib,"a",@progbits
	.sectionflags	@""
	.align	4
.nv.constant0._Z12mirrorKernelPhiib:
	.zero		913


//--------------------- SYMBOLS --------------------------

	.type		.nv.reservedSmem.offset0,@object
	.size		.nv.reservedSmem.offset0,0x4
